//
// Generated by NVIDIA NVVM Compiler
//
// Compiler Build ID: CL-36424714
// Cuda compilation tools, release 13.0, V13.0.88
// Based on NVVM 20.0.0
//

.version 9.0
.target sm_100
.address_size 64

	// .globl	_Z21softmax_f32_f32_naiveILi4EEvPfiiS0_
.extern .shared .align 16 .b8 s_row[];

.visible .entry _Z21softmax_f32_f32_naiveILi4EEvPfiiS0_(
	.param .u64 .ptr .align 1 _Z21softmax_f32_f32_naiveILi4EEvPfiiS0__param_0,
	.param .u32 _Z21softmax_f32_f32_naiveILi4EEvPfiiS0__param_1,
	.param .u32 _Z21softmax_f32_f32_naiveILi4EEvPfiiS0__param_2,
	.param .u64 .ptr .align 1 _Z21softmax_f32_f32_naiveILi4EEvPfiiS0__param_3
)
{
	.reg .pred 	%p<20>;
	.reg .b32 	%r<117>;
	.reg .b32 	%f<270>;
	.reg .b64 	%rd<22>;

	ld.param.u64 	%rd6, [_Z21softmax_f32_f32_naiveILi4EEvPfiiS0__param_0];
	ld.param.u32 	%r36, [_Z21softmax_f32_f32_naiveILi4EEvPfiiS0__param_1];
	ld.param.u32 	%r35, [_Z21softmax_f32_f32_naiveILi4EEvPfiiS0__param_2];
	ld.param.u64 	%rd7, [_Z21softmax_f32_f32_naiveILi4EEvPfiiS0__param_3];
	cvta.to.global.u64 	%rd1, %rd7;
	cvta.to.global.u64 	%rd2, %rd6;
	mov.u32 	%r37, %tid.x;
	and.b32  	%r114, %r37, 31;
	shr.u32 	%r38, %r37, 5;
	mov.u32 	%r39, %ctaid.x;
	shl.b32 	%r40, %r39, 2;
	add.s32 	%r2, %r40, %r38;
	setp.ge.s32 	%p1, %r2, %r36;
	@%p1 bra 	$L__BB0_20;
	setp.ge.s32 	%p2, %r114, %r35;
	mov.f32 	%f269, 0f00000000;
	@%p2 bra 	$L__BB0_13;
	mul.lo.s32 	%r3, %r35, %r2;
	not.b32 	%r41, %r114;
	add.s32 	%r4, %r35, %r41;
	shr.u32 	%r42, %r4, 5;
	add.s32 	%r5, %r42, 1;
	and.b32  	%r6, %r5, 7;
	setp.lt.u32 	%p3, %r4, 224;
	mov.f32 	%f269, 0f00000000;
	mov.u32 	%r111, %r114;
	@%p3 bra 	$L__BB0_5;
	and.b32  	%r43, %r5, 268435448;
	neg.s32 	%r110, %r43;
	add.s64 	%rd3, %rd2, 512;
	add.s32 	%r109, %r3, %r114;
	mov.f32 	%f269, 0f00000000;
	mov.u32 	%r111, %r114;
$L__BB0_4:
	.pragma "nounroll";
	mul.wide.s32 	%rd8, %r109, 4;
	add.s64 	%rd9, %rd3, %rd8;
	ld.global.f32 	%f18, [%rd9+-512];
	fma.rn.f32 	%f19, %f18, 0f3BBB989D, 0f3F000000;
	cvt.sat.f32.f32 	%f20, %f19;
	mov.f32 	%f21, 0f4B400001;
	mov.f32 	%f22, 0f437C0000;
	fma.rm.f32 	%f23, %f20, %f22, %f21;
	add.f32 	%f24, %f23, 0fCB40007F;
	neg.f32 	%f25, %f24;
	fma.rn.f32 	%f26, %f18, 0f3FB8AA3B, %f25;
	fma.rn.f32 	%f27, %f18, 0f32A57060, %f26;
	mov.b32 	%r44, %f23;
	shl.b32 	%r45, %r44, 23;
	mov.b32 	%f28, %r45;
	ex2.approx.ftz.f32 	%f29, %f27;
	fma.rn.f32 	%f30, %f29, %f28, %f269;
	ld.global.f32 	%f31, [%rd9+-384];
	fma.rn.f32 	%f32, %f31, 0f3BBB989D, 0f3F000000;
	cvt.sat.f32.f32 	%f33, %f32;
	fma.rm.f32 	%f34, %f33, %f22, %f21;
	add.f32 	%f35, %f34, 0fCB40007F;
	neg.f32 	%f36, %f35;
	fma.rn.f32 	%f37, %f31, 0f3FB8AA3B, %f36;
	fma.rn.f32 	%f38, %f31, 0f32A57060, %f37;
	mov.b32 	%r46, %f34;
	shl.b32 	%r47, %r46, 23;
	mov.b32 	%f39, %r47;
	ex2.approx.ftz.f32 	%f40, %f38;
	fma.rn.f32 	%f41, %f40, %f39, %f30;
	ld.global.f32 	%f42, [%rd9+-256];
	fma.rn.f32 	%f43, %f42, 0f3BBB989D, 0f3F000000;
	cvt.sat.f32.f32 	%f44, %f43;
	fma.rm.f32 	%f45, %f44, %f22, %f21;
	add.f32 	%f46, %f45, 0fCB40007F;
	neg.f32 	%f47, %f46;
	fma.rn.f32 	%f48, %f42, 0f3FB8AA3B, %f47;
	fma.rn.f32 	%f49, %f42, 0f32A57060, %f48;
	mov.b32 	%r48, %f45;
	shl.b32 	%r49, %r48, 23;
	mov.b32 	%f50, %r49;
	ex2.approx.ftz.f32 	%f51, %f49;
	fma.rn.f32 	%f52, %f51, %f50, %f41;
	ld.global.f32 	%f53, [%rd9+-128];
	fma.rn.f32 	%f54, %f53, 0f3BBB989D, 0f3F000000;
	cvt.sat.f32.f32 	%f55, %f54;
	fma.rm.f32 	%f56, %f55, %f22, %f21;
	add.f32 	%f57, %f56, 0fCB40007F;
	neg.f32 	%f58, %f57;
	fma.rn.f32 	%f59, %f53, 0f3FB8AA3B, %f58;
	fma.rn.f32 	%f60, %f53, 0f32A57060, %f59;
	mov.b32 	%r50, %f56;
	shl.b32 	%r51, %r50, 23;
	mov.b32 	%f61, %r51;
	ex2.approx.ftz.f32 	%f62, %f60;
	fma.rn.f32 	%f63, %f62, %f61, %f52;
	ld.global.f32 	%f64, [%rd9];
	fma.rn.f32 	%f65, %f64, 0f3BBB989D, 0f3F000000;
	cvt.sat.f32.f32 	%f66, %f65;
	fma.rm.f32 	%f67, %f66, %f22, %f21;
	add.f32 	%f68, %f67, 0fCB40007F;
	neg.f32 	%f69, %f68;
	fma.rn.f32 	%f70, %f64, 0f3FB8AA3B, %f69;
	fma.rn.f32 	%f71, %f64, 0f32A57060, %f70;
	mov.b32 	%r52, %f67;
	shl.b32 	%r53, %r52, 23;
	mov.b32 	%f72, %r53;
	ex2.approx.ftz.f32 	%f73, %f71;
	fma.rn.f32 	%f74, %f73, %f72, %f63;
	ld.global.f32 	%f75, [%rd9+128];
	fma.rn.f32 	%f76, %f75, 0f3BBB989D, 0f3F000000;
	cvt.sat.f32.f32 	%f77, %f76;
	fma.rm.f32 	%f78, %f77, %f22, %f21;
	add.f32 	%f79, %f78, 0fCB40007F;
	neg.f32 	%f80, %f79;
	fma.rn.f32 	%f81, %f75, 0f3FB8AA3B, %f80;
	fma.rn.f32 	%f82, %f75, 0f32A57060, %f81;
	mov.b32 	%r54, %f78;
	shl.b32 	%r55, %r54, 23;
	mov.b32 	%f83, %r55;
	ex2.approx.ftz.f32 	%f84, %f82;
	fma.rn.f32 	%f85, %f84, %f83, %f74;
	ld.global.f32 	%f86, [%rd9+256];
	fma.rn.f32 	%f87, %f86, 0f3BBB989D, 0f3F000000;
	cvt.sat.f32.f32 	%f88, %f87;
	fma.rm.f32 	%f89, %f88, %f22, %f21;
	add.f32 	%f90, %f89, 0fCB40007F;
	neg.f32 	%f91, %f90;
	fma.rn.f32 	%f92, %f86, 0f3FB8AA3B, %f91;
	fma.rn.f32 	%f93, %f86, 0f32A57060, %f92;
	mov.b32 	%r56, %f89;
	shl.b32 	%r57, %r56, 23;
	mov.b32 	%f94, %r57;
	ex2.approx.ftz.f32 	%f95, %f93;
	fma.rn.f32 	%f96, %f95, %f94, %f85;
	ld.global.f32 	%f97, [%rd9+384];
	fma.rn.f32 	%f98, %f97, 0f3BBB989D, 0f3F000000;
	cvt.sat.f32.f32 	%f99, %f98;
	fma.rm.f32 	%f100, %f99, %f22, %f21;
	add.f32 	%f101, %f100, 0fCB40007F;
	neg.f32 	%f102, %f101;
	fma.rn.f32 	%f103, %f97, 0f3FB8AA3B, %f102;
	fma.rn.f32 	%f104, %f97, 0f32A57060, %f103;
	mov.b32 	%r58, %f100;
	shl.b32 	%r59, %r58, 23;
	mov.b32 	%f105, %r59;
	ex2.approx.ftz.f32 	%f106, %f104;
	fma.rn.f32 	%f269, %f106, %f105, %f96;
	add.s32 	%r111, %r111, 256;
	add.s32 	%r110, %r110, 8;
	add.s32 	%r109, %r109, 256;
	setp.eq.s32 	%p4, %r110, 0;
	@%p4 bra 	$L__BB0_5;
	bra.uni 	$L__BB0_4;
$L__BB0_5:
	setp.eq.s32 	%p5, %r6, 0;
	@%p5 bra 	$L__BB0_13;
	setp.lt.u32 	%p6, %r6, 4;
	@%p6 bra 	$L__BB0_8;
	add.s32 	%r60, %r111, %r3;
	mul.wide.s32 	%rd10, %r60, 4;
	add.s64 	%rd11, %rd2, %rd10;
	ld.global.f32 	%f108, [%rd11];
	fma.rn.f32 	%f109, %f108, 0f3BBB989D, 0f3F000000;
	cvt.sat.f32.f32 	%f110, %f109;
	mov.f32 	%f111, 0f4B400001;
	mov.f32 	%f112, 0f437C0000;
	fma.rm.f32 	%f113, %f110, %f112, %f111;
	add.f32 	%f114, %f113, 0fCB40007F;
	neg.f32 	%f115, %f114;
	fma.rn.f32 	%f116, %f108, 0f3FB8AA3B, %f115;
	fma.rn.f32 	%f117, %f108, 0f32A57060, %f116;
	mov.b32 	%r61, %f113;
	shl.b32 	%r62, %r61, 23;
	mov.b32 	%f118, %r62;
	ex2.approx.ftz.f32 	%f119, %f117;
	fma.rn.f32 	%f120, %f119, %f118, %f269;
	ld.global.f32 	%f121, [%rd11+128];
	fma.rn.f32 	%f122, %f121, 0f3BBB989D, 0f3F000000;
	cvt.sat.f32.f32 	%f123, %f122;
	fma.rm.f32 	%f124, %f123, %f112, %f111;
	add.f32 	%f125, %f124, 0fCB40007F;
	neg.f32 	%f126, %f125;
	fma.rn.f32 	%f127, %f121, 0f3FB8AA3B, %f126;
	fma.rn.f32 	%f128, %f121, 0f32A57060, %f127;
	mov.b32 	%r63, %f124;
	shl.b32 	%r64, %r63, 23;
	mov.b32 	%f129, %r64;
	ex2.approx.ftz.f32 	%f130, %f128;
	fma.rn.f32 	%f131, %f130, %f129, %f120;
	ld.global.f32 	%f132, [%rd11+256];
	fma.rn.f32 	%f133, %f132, 0f3BBB989D, 0f3F000000;
	cvt.sat.f32.f32 	%f134, %f133;
	fma.rm.f32 	%f135, %f134, %f112, %f111;
	add.f32 	%f136, %f135, 0fCB40007F;
	neg.f32 	%f137, %f136;
	fma.rn.f32 	%f138, %f132, 0f3FB8AA3B, %f137;
	fma.rn.f32 	%f139, %f132, 0f32A57060, %f138;
	mov.b32 	%r65, %f135;
	shl.b32 	%r66, %r65, 23;
	mov.b32 	%f140, %r66;
	ex2.approx.ftz.f32 	%f141, %f139;
	fma.rn.f32 	%f142, %f141, %f140, %f131;
	ld.global.f32 	%f143, [%rd11+384];
	fma.rn.f32 	%f144, %f143, 0f3BBB989D, 0f3F000000;
	cvt.sat.f32.f32 	%f145, %f144;
	fma.rm.f32 	%f146, %f145, %f112, %f111;
	add.f32 	%f147, %f146, 0fCB40007F;
	neg.f32 	%f148, %f147;
	fma.rn.f32 	%f149, %f143, 0f3FB8AA3B, %f148;
	fma.rn.f32 	%f150, %f143, 0f32A57060, %f149;
	mov.b32 	%r67, %f146;
	shl.b32 	%r68, %r67, 23;
	mov.b32 	%f151, %r68;
	ex2.approx.ftz.f32 	%f152, %f150;
	fma.rn.f32 	%f269, %f152, %f151, %f142;
	add.s32 	%r111, %r111, 128;
$L__BB0_8:
	and.b32  	%r69, %r5, 3;
	setp.eq.s32 	%p7, %r69, 0;
	@%p7 bra 	$L__BB0_13;
	setp.eq.s32 	%p8, %r69, 1;
	@%p8 bra 	$L__BB0_11;
	add.s32 	%r70, %r111, %r3;
	mul.wide.s32 	%rd12, %r70, 4;
	add.s64 	%rd13, %rd2, %rd12;
	ld.global.f32 	%f154, [%rd13];
	fma.rn.f32 	%f155, %f154, 0f3BBB989D, 0f3F000000;
	cvt.sat.f32.f32 	%f156, %f155;
	mov.f32 	%f157, 0f4B400001;
	mov.f32 	%f158, 0f437C0000;
	fma.rm.f32 	%f159, %f156, %f158, %f157;
	add.f32 	%f160, %f159, 0fCB40007F;
	neg.f32 	%f161, %f160;
	fma.rn.f32 	%f162, %f154, 0f3FB8AA3B, %f161;
	fma.rn.f32 	%f163, %f154, 0f32A57060, %f162;
	mov.b32 	%r71, %f159;
	shl.b32 	%r72, %r71, 23;
	mov.b32 	%f164, %r72;
	ex2.approx.ftz.f32 	%f165, %f163;
	fma.rn.f32 	%f166, %f165, %f164, %f269;
	ld.global.f32 	%f167, [%rd13+128];
	fma.rn.f32 	%f168, %f167, 0f3BBB989D, 0f3F000000;
	cvt.sat.f32.f32 	%f169, %f168;
	fma.rm.f32 	%f170, %f169, %f158, %f157;
	add.f32 	%f171, %f170, 0fCB40007F;
	neg.f32 	%f172, %f171;
	fma.rn.f32 	%f173, %f167, 0f3FB8AA3B, %f172;
	fma.rn.f32 	%f174, %f167, 0f32A57060, %f173;
	mov.b32 	%r73, %f170;
	shl.b32 	%r74, %r73, 23;
	mov.b32 	%f175, %r74;
	ex2.approx.ftz.f32 	%f176, %f174;
	fma.rn.f32 	%f269, %f176, %f175, %f166;
	add.s32 	%r111, %r111, 64;
$L__BB0_11:
	and.b32  	%r75, %r4, 32;
	setp.ne.s32 	%p9, %r75, 0;
	@%p9 bra 	$L__BB0_13;
	add.s32 	%r76, %r111, %r3;
	mul.wide.s32 	%rd14, %r76, 4;
	add.s64 	%rd15, %rd2, %rd14;
	ld.global.f32 	%f177, [%rd15];
	fma.rn.f32 	%f178, %f177, 0f3BBB989D, 0f3F000000;
	cvt.sat.f32.f32 	%f179, %f178;
	mov.f32 	%f180, 0f4B400001;
	mov.f32 	%f181, 0f437C0000;
	fma.rm.f32 	%f182, %f179, %f181, %f180;
	add.f32 	%f183, %f182, 0fCB40007F;
	neg.f32 	%f184, %f183;
	fma.rn.f32 	%f185, %f177, 0f3FB8AA3B, %f184;
	fma.rn.f32 	%f186, %f177, 0f32A57060, %f185;
	mov.b32 	%r77, %f182;
	shl.b32 	%r78, %r77, 23;
	mov.b32 	%f187, %r78;
	ex2.approx.ftz.f32 	%f188, %f186;
	fma.rn.f32 	%f269, %f188, %f187, %f269;
$L__BB0_13:
	setp.lt.s32 	%p10, %r114, %r35;
	mov.b32 	%r79, %f269;
	shfl.sync.bfly.b32	%r80|%p11, %r79, 16, 31, -1;
	mov.b32 	%f189, %r80;
	add.f32 	%f190, %f269, %f189;
	mov.b32 	%r81, %f190;
	shfl.sync.bfly.b32	%r82|%p12, %r81, 8, 31, -1;
	mov.b32 	%f191, %r82;
	add.f32 	%f192, %f190, %f191;
	mov.b32 	%r83, %f192;
	shfl.sync.bfly.b32	%r84|%p13, %r83, 4, 31, -1;
	mov.b32 	%f193, %r84;
	add.f32 	%f194, %f192, %f193;
	mov.b32 	%r85, %f194;
	shfl.sync.bfly.b32	%r86|%p14, %r85, 2, 31, -1;
	mov.b32 	%f195, %r86;
	add.f32 	%f196, %f194, %f195;
	mov.b32 	%r87, %f196;
	shfl.sync.bfly.b32	%r88|%p15, %r87, 1, 31, -1;
	mov.b32 	%f197, %r88;
	add.f32 	%f13, %f196, %f197;
	@%p10 bra 	$L__BB0_14;
	bra.uni 	$L__BB0_20;
$L__BB0_14:
	mul.lo.s32 	%r20, %r35, %r2;
	not.b32 	%r89, %r114;
	add.s32 	%r21, %r35, %r89;
	and.b32  	%r90, %r21, 96;
	setp.eq.s32 	%p16, %r90, 96;
	@%p16 bra 	$L__BB0_17;
	shr.u32 	%r91, %r21, 5;
	add.s32 	%r92, %r91, 1;
	and.b32  	%r93, %r92, 3;
	add.s32 	%r113, %r20, %r114;
	neg.s32 	%r112, %r93;
	shl.b32 	%r94, %r92, 5;
	and.b32  	%r95, %r94, 96;
	or.b32  	%r114, %r95, %r114;
$L__BB0_16:
	.pragma "nounroll";
	mul.wide.s32 	%rd16, %r113, 4;
	add.s64 	%rd17, %rd1, %rd16;
	add.s64 	%rd18, %rd2, %rd16;
	ld.global.f32 	%f198, [%rd18];
	fma.rn.f32 	%f199, %f198, 0f3BBB989D, 0f3F000000;
	cvt.sat.f32.f32 	%f200, %f199;
	mov.f32 	%f201, 0f4B400001;
	mov.f32 	%f202, 0f437C0000;
	fma.rm.f32 	%f203, %f200, %f202, %f201;
	add.f32 	%f204, %f203, 0fCB40007F;
	neg.f32 	%f205, %f204;
	fma.rn.f32 	%f206, %f198, 0f3FB8AA3B, %f205;
	fma.rn.f32 	%f207, %f198, 0f32A57060, %f206;
	mov.b32 	%r96, %f203;
	shl.b32 	%r97, %r96, 23;
	mov.b32 	%f208, %r97;
	ex2.approx.ftz.f32 	%f209, %f207;
	mul.f32 	%f210, %f209, %f208;
	div.rn.f32 	%f211, %f210, %f13;
	st.global.f32 	[%rd17], %f211;
	add.s32 	%r113, %r113, 32;
	add.s32 	%r112, %r112, 1;
	setp.ne.s32 	%p17, %r112, 0;
	@%p17 bra 	$L__BB0_16;
$L__BB0_17:
	setp.lt.u32 	%p18, %r21, 96;
	@%p18 bra 	$L__BB0_20;
	add.s64 	%rd4, %rd2, 256;
	add.s32 	%r115, %r114, %r20;
	add.s64 	%rd5, %rd1, 256;
$L__BB0_19:
	mul.wide.s32 	%rd19, %r115, 4;
	add.s64 	%rd20, %rd4, %rd19;
	add.s64 	%rd21, %rd5, %rd19;
	ld.global.f32 	%f212, [%rd20+-256];
	fma.rn.f32 	%f213, %f212, 0f3BBB989D, 0f3F000000;
	cvt.sat.f32.f32 	%f214, %f213;
	mov.f32 	%f215, 0f4B400001;
	mov.f32 	%f216, 0f437C0000;
	fma.rm.f32 	%f217, %f214, %f216, %f215;
	add.f32 	%f218, %f217, 0fCB40007F;
	neg.f32 	%f219, %f218;
	fma.rn.f32 	%f220, %f212, 0f3FB8AA3B, %f219;
	fma.rn.f32 	%f221, %f212, 0f32A57060, %f220;
	mov.b32 	%r98, %f217;
	shl.b32 	%r99, %r98, 23;
	mov.b32 	%f222, %r99;
	ex2.approx.ftz.f32 	%f223, %f221;
	mul.f32 	%f224, %f223, %f222;
	div.rn.f32 	%f225, %f224, %f13;
	st.global.f32 	[%rd21+-256], %f225;
	ld.global.f32 	%f226, [%rd20+-128];
	fma.rn.f32 	%f227, %f226, 0f3BBB989D, 0f3F000000;
	cvt.sat.f32.f32 	%f228, %f227;
	fma.rm.f32 	%f229, %f228, %f216, %f215;
	add.f32 	%f230, %f229, 0fCB40007F;
	neg.f32 	%f231, %f230;
	fma.rn.f32 	%f232, %f226, 0f3FB8AA3B, %f231;
	fma.rn.f32 	%f233, %f226, 0f32A57060, %f232;
	mov.b32 	%r100, %f229;
	shl.b32 	%r101, %r100, 23;
	mov.b32 	%f234, %r101;
	ex2.approx.ftz.f32 	%f235, %f233;
	mul.f32 	%f236, %f235, %f234;
	div.rn.f32 	%f237, %f236, %f13;
	st.global.f32 	[%rd21+-128], %f237;
	ld.global.f32 	%f238, [%rd20];
	fma.rn.f32 	%f239, %f238, 0f3BBB989D, 0f3F000000;
	cvt.sat.f32.f32 	%f240, %f239;
	fma.rm.f32 	%f241, %f240, %f216, %f215;
	add.f32 	%f242, %f241, 0fCB40007F;
	neg.f32 	%f243, %f242;
	fma.rn.f32 	%f244, %f238, 0f3FB8AA3B, %f243;
	fma.rn.f32 	%f245, %f238, 0f32A57060, %f244;
	mov.b32 	%r102, %f241;
	shl.b32 	%r103, %r102, 23;
	mov.b32 	%f246, %r103;
	ex2.approx.ftz.f32 	%f247, %f245;
	mul.f32 	%f248, %f247, %f246;
	div.rn.f32 	%f249, %f248, %f13;
	st.global.f32 	[%rd21], %f249;
	ld.global.f32 	%f250, [%rd20+128];
	fma.rn.f32 	%f251, %f250, 0f3BBB989D, 0f3F000000;
	cvt.sat.f32.f32 	%f252, %f251;
	fma.rm.f32 	%f253, %f252, %f216, %f215;
	add.f32 	%f254, %f253, 0fCB40007F;
	neg.f32 	%f255, %f254;
	fma.rn.f32 	%f256, %f250, 0f3FB8AA3B, %f255;
	fma.rn.f32 	%f257, %f250, 0f32A57060, %f256;
	mov.b32 	%r104, %f253;
	shl.b32 	%r105, %r104, 23;
	mov.b32 	%f258, %r105;
	ex2.approx.ftz.f32 	%f259, %f257;
	mul.f32 	%f260, %f259, %f258;
	div.rn.f32 	%f261, %f260, %f13;
	st.global.f32 	[%rd21+128], %f261;
	add.s32 	%r114, %r114, 128;
	add.s32 	%r115, %r115, 128;
	setp.lt.s32 	%p19, %r114, %r35;
	@%p19 bra 	$L__BB0_19;
$L__BB0_20:
	ret;

}
	// .globl	_Z24softmax_f32_f32_optimizeILi4EEvPfiiS0_
.visible .entry _Z24softmax_f32_f32_optimizeILi4EEvPfiiS0_(
	.param .u64 .ptr .align 1 _Z24softmax_f32_f32_optimizeILi4EEvPfiiS0__param_0,
	.param .u32 _Z24softmax_f32_f32_optimizeILi4EEvPfiiS0__param_1,
	.param .u32 _Z24softmax_f32_f32_optimizeILi4EEvPfiiS0__param_2,
	.param .u64 .ptr .align 1 _Z24softmax_f32_f32_optimizeILi4EEvPfiiS0__param_3
)
{
	.reg .pred 	%p<24>;
	.reg .b32 	%r<158>;
	.reg .b32 	%f<162>;
	.reg .b64 	%rd<15>;

	ld.param.u64 	%rd5, [_Z24softmax_f32_f32_optimizeILi4EEvPfiiS0__param_0];
	ld.param.u32 	%r71, [_Z24softmax_f32_f32_optimizeILi4EEvPfiiS0__param_2];
	ld.param.u64 	%rd6, [_Z24softmax_f32_f32_optimizeILi4EEvPfiiS0__param_3];
	cvta.to.global.u64 	%rd1, %rd5;
	cvta.to.global.u64 	%rd2, %rd6;
	mov.u32 	%r72, %tid.x;
	and.b32  	%r154, %r72, 31;
	shr.u32 	%r2, %r72, 5;
	mov.u32 	%r73, %ctaid.x;
	shl.b32 	%r74, %r73, 2;
	add.s32 	%r3, %r74, %r2;
	setp.ge.s32 	%p1, %r154, %r71;
	mov.f32 	%f161, 0f00000000;
	@%p1 bra 	$L__BB1_19;
	mul.lo.s32 	%r4, %r71, %r3;
	mul.lo.s32 	%r5, %r71, %r2;
	not.b32 	%r75, %r154;
	add.s32 	%r6, %r71, %r75;
	shr.u32 	%r76, %r6, 5;
	add.s32 	%r7, %r76, 1;
	and.b32  	%r8, %r7, 3;
	and.b32  	%r77, %r6, 96;
	setp.eq.s32 	%p2, %r77, 96;
	mov.u32 	%r142, %r154;
	@%p2 bra 	$L__BB1_4;
	add.s32 	%r78, %r5, %r154;
	shl.b32 	%r79, %r78, 2;
	mov.u32 	%r80, s_row;
	add.s32 	%r138, %r80, %r79;
	add.s32 	%r137, %r4, %r154;
	neg.s32 	%r136, %r8;
	shl.b32 	%r81, %r8, 5;
	or.b32  	%r142, %r81, %r154;
$L__BB1_3:
	.pragma "nounroll";
	mul.wide.s32 	%rd7, %r137, 4;
	add.s64 	%rd8, %rd1, %rd7;
	ld.global.f32 	%f16, [%rd8];
	fma.rn.f32 	%f17, %f16, 0f3BBB989D, 0f3F000000;
	cvt.sat.f32.f32 	%f18, %f17;
	mov.f32 	%f19, 0f4B400001;
	mov.f32 	%f20, 0f437C0000;
	fma.rm.f32 	%f21, %f18, %f20, %f19;
	add.f32 	%f22, %f21, 0fCB40007F;
	neg.f32 	%f23, %f22;
	fma.rn.f32 	%f24, %f16, 0f3FB8AA3B, %f23;
	fma.rn.f32 	%f25, %f16, 0f32A57060, %f24;
	mov.b32 	%r82, %f21;
	shl.b32 	%r83, %r82, 23;
	mov.b32 	%f26, %r83;
	ex2.approx.ftz.f32 	%f27, %f25;
	mul.f32 	%f28, %f27, %f26;
	st.shared.f32 	[%r138], %f28;
	add.s32 	%r138, %r138, 128;
	add.s32 	%r137, %r137, 32;
	add.s32 	%r136, %r136, 1;
	setp.ne.s32 	%p3, %r136, 0;
	@%p3 bra 	$L__BB1_3;
$L__BB1_4:
	setp.lt.u32 	%p4, %r6, 96;
	@%p4 bra 	$L__BB1_7;
	add.s64 	%rd3, %rd1, 256;
	add.s32 	%r141, %r142, %r4;
	add.s32 	%r84, %r142, %r5;
	shl.b32 	%r85, %r84, 2;
	mov.u32 	%r86, s_row;
	add.s32 	%r87, %r85, %r86;
	add.s32 	%r140, %r87, 256;
$L__BB1_6:
	mul.wide.s32 	%rd9, %r141, 4;
	add.s64 	%rd10, %rd3, %rd9;
	ld.global.f32 	%f29, [%rd10+-256];
	fma.rn.f32 	%f30, %f29, 0f3BBB989D, 0f3F000000;
	cvt.sat.f32.f32 	%f31, %f30;
	mov.f32 	%f32, 0f4B400001;
	mov.f32 	%f33, 0f437C0000;
	fma.rm.f32 	%f34, %f31, %f33, %f32;
	add.f32 	%f35, %f34, 0fCB40007F;
	neg.f32 	%f36, %f35;
	fma.rn.f32 	%f37, %f29, 0f3FB8AA3B, %f36;
	fma.rn.f32 	%f38, %f29, 0f32A57060, %f37;
	mov.b32 	%r88, %f34;
	shl.b32 	%r89, %r88, 23;
	mov.b32 	%f39, %r89;
	ex2.approx.ftz.f32 	%f40, %f38;
	mul.f32 	%f41, %f40, %f39;
	st.shared.f32 	[%r140+-256], %f41;
	ld.global.f32 	%f42, [%rd10+-128];
	fma.rn.f32 	%f43, %f42, 0f3BBB989D, 0f3F000000;
	cvt.sat.f32.f32 	%f44, %f43;
	fma.rm.f32 	%f45, %f44, %f33, %f32;
	add.f32 	%f46, %f45, 0fCB40007F;
	neg.f32 	%f47, %f46;
	fma.rn.f32 	%f48, %f42, 0f3FB8AA3B, %f47;
	fma.rn.f32 	%f49, %f42, 0f32A57060, %f48;
	mov.b32 	%r90, %f45;
	shl.b32 	%r91, %r90, 23;
	mov.b32 	%f50, %r91;
	ex2.approx.ftz.f32 	%f51, %f49;
	mul.f32 	%f52, %f51, %f50;
	st.shared.f32 	[%r140+-128], %f52;
	ld.global.f32 	%f53, [%rd10];
	fma.rn.f32 	%f54, %f53, 0f3BBB989D, 0f3F000000;
	cvt.sat.f32.f32 	%f55, %f54;
	fma.rm.f32 	%f56, %f55, %f33, %f32;
	add.f32 	%f57, %f56, 0fCB40007F;
	neg.f32 	%f58, %f57;
	fma.rn.f32 	%f59, %f53, 0f3FB8AA3B, %f58;
	fma.rn.f32 	%f60, %f53, 0f32A57060, %f59;
	mov.b32 	%r92, %f56;
	shl.b32 	%r93, %r92, 23;
	mov.b32 	%f61, %r93;
	ex2.approx.ftz.f32 	%f62, %f60;
	mul.f32 	%f63, %f62, %f61;
	st.shared.f32 	[%r140], %f63;
	ld.global.f32 	%f64, [%rd10+128];
	fma.rn.f32 	%f65, %f64, 0f3BBB989D, 0f3F000000;
	cvt.sat.f32.f32 	%f66, %f65;
	fma.rm.f32 	%f67, %f66, %f33, %f32;
	add.f32 	%f68, %f67, 0fCB40007F;
	neg.f32 	%f69, %f68;
	fma.rn.f32 	%f70, %f64, 0f3FB8AA3B, %f69;
	fma.rn.f32 	%f71, %f64, 0f32A57060, %f70;
	mov.b32 	%r94, %f67;
	shl.b32 	%r95, %r94, 23;
	mov.b32 	%f72, %r95;
	ex2.approx.ftz.f32 	%f73, %f71;
	mul.f32 	%f74, %f73, %f72;
	st.shared.f32 	[%r140+128], %f74;
	add.s32 	%r142, %r142, 128;
	add.s32 	%r141, %r141, 128;
	add.s32 	%r140, %r140, 512;
	setp.lt.s32 	%p5, %r142, %r71;
	@%p5 bra 	$L__BB1_6;
$L__BB1_7:
	and.b32  	%r22, %r7, 15;
	setp.lt.u32 	%p6, %r6, 480;
	mov.f32 	%f161, 0f00000000;
	mov.u32 	%r150, %r154;
	@%p6 bra 	$L__BB1_10;
	and.b32  	%r96, %r7, 268435440;
	neg.s32 	%r149, %r96;
	add.s32 	%r97, %r5, %r154;
	shl.b32 	%r98, %r97, 2;
	mov.u32 	%r99, s_row;
	add.s32 	%r100, %r98, %r99;
	add.s32 	%r148, %r100, 1024;
	mov.f32 	%f161, 0f00000000;
	mov.u32 	%r150, %r154;
$L__BB1_9:
	.pragma "nounroll";
	ld.shared.f32 	%f78, [%r148+-1024];
	add.f32 	%f79, %f161, %f78;
	ld.shared.f32 	%f80, [%r148+-896];
	add.f32 	%f81, %f79, %f80;
	ld.shared.f32 	%f82, [%r148+-768];
	add.f32 	%f83, %f81, %f82;
	ld.shared.f32 	%f84, [%r148+-640];
	add.f32 	%f85, %f83, %f84;
	ld.shared.f32 	%f86, [%r148+-512];
	add.f32 	%f87, %f85, %f86;
	ld.shared.f32 	%f88, [%r148+-384];
	add.f32 	%f89, %f87, %f88;
	ld.shared.f32 	%f90, [%r148+-256];
	add.f32 	%f91, %f89, %f90;
	ld.shared.f32 	%f92, [%r148+-128];
	add.f32 	%f93, %f91, %f92;
	ld.shared.f32 	%f94, [%r148];
	add.f32 	%f95, %f93, %f94;
	ld.shared.f32 	%f96, [%r148+128];
	add.f32 	%f97, %f95, %f96;
	ld.shared.f32 	%f98, [%r148+256];
	add.f32 	%f99, %f97, %f98;
	ld.shared.f32 	%f100, [%r148+384];
	add.f32 	%f101, %f99, %f100;
	ld.shared.f32 	%f102, [%r148+512];
	add.f32 	%f103, %f101, %f102;
	ld.shared.f32 	%f104, [%r148+640];
	add.f32 	%f105, %f103, %f104;
	ld.shared.f32 	%f106, [%r148+768];
	add.f32 	%f107, %f105, %f106;
	ld.shared.f32 	%f108, [%r148+896];
	add.f32 	%f161, %f107, %f108;
	add.s32 	%r150, %r150, 512;
	add.s32 	%r149, %r149, 16;
	add.s32 	%r148, %r148, 2048;
	setp.eq.s32 	%p7, %r149, 0;
	@%p7 bra 	$L__BB1_10;
	bra.uni 	$L__BB1_9;
$L__BB1_10:
	setp.eq.s32 	%p8, %r22, 0;
	@%p8 bra 	$L__BB1_19;
	and.b32  	%r32, %r7, 7;
	setp.lt.u32 	%p9, %r22, 8;
	@%p9 bra 	$L__BB1_13;
	add.s32 	%r101, %r150, %r5;
	shl.b32 	%r102, %r101, 2;
	mov.u32 	%r103, s_row;
	add.s32 	%r104, %r103, %r102;
	ld.shared.f32 	%f110, [%r104];
	add.f32 	%f111, %f161, %f110;
	ld.shared.f32 	%f112, [%r104+128];
	add.f32 	%f113, %f111, %f112;
	ld.shared.f32 	%f114, [%r104+256];
	add.f32 	%f115, %f113, %f114;
	ld.shared.f32 	%f116, [%r104+384];
	add.f32 	%f117, %f115, %f116;
	ld.shared.f32 	%f118, [%r104+512];
	add.f32 	%f119, %f117, %f118;
	ld.shared.f32 	%f120, [%r104+640];
	add.f32 	%f121, %f119, %f120;
	ld.shared.f32 	%f122, [%r104+768];
	add.f32 	%f123, %f121, %f122;
	ld.shared.f32 	%f124, [%r104+896];
	add.f32 	%f161, %f123, %f124;
	add.s32 	%r150, %r150, 256;
$L__BB1_13:
	setp.eq.s32 	%p10, %r32, 0;
	@%p10 bra 	$L__BB1_19;
	setp.lt.u32 	%p11, %r32, 4;
	@%p11 bra 	$L__BB1_16;
	add.s32 	%r105, %r150, %r5;
	shl.b32 	%r106, %r105, 2;
	mov.u32 	%r107, s_row;
	add.s32 	%r108, %r107, %r106;
	ld.shared.f32 	%f126, [%r108];
	add.f32 	%f127, %f161, %f126;
	ld.shared.f32 	%f128, [%r108+128];
	add.f32 	%f129, %f127, %f128;
	ld.shared.f32 	%f130, [%r108+256];
	add.f32 	%f131, %f129, %f130;
	ld.shared.f32 	%f132, [%r108+384];
	add.f32 	%f161, %f131, %f132;
	add.s32 	%r150, %r150, 128;
$L__BB1_16:
	setp.eq.s32 	%p12, %r8, 0;
	@%p12 bra 	$L__BB1_19;
	add.s32 	%r109, %r150, %r5;
	shl.b32 	%r110, %r109, 2;
	mov.u32 	%r111, s_row;
	add.s32 	%r147, %r111, %r110;
	neg.s32 	%r146, %r8;
$L__BB1_18:
	.pragma "nounroll";
	ld.shared.f32 	%f133, [%r147];
	add.f32 	%f161, %f161, %f133;
	add.s32 	%r147, %r147, 128;
	add.s32 	%r146, %r146, 1;
	setp.eq.s32 	%p13, %r146, 0;
	@%p13 bra 	$L__BB1_19;
	bra.uni 	$L__BB1_18;
$L__BB1_19:
	setp.lt.s32 	%p14, %r154, %r71;
	mov.b32 	%r112, %f161;
	shfl.sync.bfly.b32	%r113|%p15, %r112, 16, 31, -1;
	mov.b32 	%f134, %r113;
	add.f32 	%f135, %f161, %f134;
	mov.b32 	%r114, %f135;
	shfl.sync.bfly.b32	%r115|%p16, %r114, 8, 31, -1;
	mov.b32 	%f136, %r115;
	add.f32 	%f137, %f135, %f136;
	mov.b32 	%r116, %f137;
	shfl.sync.bfly.b32	%r117|%p17, %r116, 4, 31, -1;
	mov.b32 	%f138, %r117;
	add.f32 	%f139, %f137, %f138;
	mov.b32 	%r118, %f139;
	shfl.sync.bfly.b32	%r119|%p18, %r118, 2, 31, -1;
	mov.b32 	%f140, %r119;
	add.f32 	%f141, %f139, %f140;
	mov.b32 	%r120, %f141;
	shfl.sync.bfly.b32	%r121|%p19, %r120, 1, 31, -1;
	mov.b32 	%f142, %r121;
	add.f32 	%f14, %f141, %f142;
	@%p14 bra 	$L__BB1_20;
	bra.uni 	$L__BB1_26;
$L__BB1_20:
	mul.lo.s32 	%r49, %r71, %r2;
	mul.lo.s32 	%r50, %r71, %r3;
	not.b32 	%r122, %r154;
	add.s32 	%r51, %r71, %r122;
	and.b32  	%r123, %r51, 96;
	setp.eq.s32 	%p20, %r123, 96;
	@%p20 bra 	$L__BB1_23;
	shr.u32 	%r124, %r51, 5;
	add.s32 	%r125, %r124, 1;
	and.b32  	%r126, %r125, 3;
	add.s32 	%r153, %r50, %r154;
	add.s32 	%r127, %r49, %r154;
	shl.b32 	%r128, %r127, 2;
	mov.u32 	%r129, s_row;
	add.s32 	%r152, %r129, %r128;
	neg.s32 	%r151, %r126;
	shl.b32 	%r130, %r125, 5;
	and.b32  	%r131, %r130, 96;
	or.b32  	%r154, %r131, %r154;
$L__BB1_22:
	.pragma "nounroll";
	mul.wide.s32 	%rd11, %r153, 4;
	add.s64 	%rd12, %rd2, %rd11;
	ld.shared.f32 	%f143, [%r152];
	div.rn.f32 	%f144, %f143, %f14;
	st.global.f32 	[%rd12], %f144;
	add.s32 	%r153, %r153, 32;
	add.s32 	%r152, %r152, 128;
	add.s32 	%r151, %r151, 1;
	setp.ne.s32 	%p21, %r151, 0;
	@%p21 bra 	$L__BB1_22;
$L__BB1_23:
	setp.lt.u32 	%p22, %r51, 96;
	@%p22 bra 	$L__BB1_26;
	add.s32 	%r132, %r154, %r49;
	shl.b32 	%r133, %r132, 2;
	mov.u32 	%r134, s_row;
	add.s32 	%r135, %r133, %r134;
	add.s32 	%r156, %r135, 256;
	add.s64 	%rd4, %rd2, 256;
	add.s32 	%r155, %r154, %r50;
$L__BB1_25:
	mul.wide.s32 	%rd13, %r155, 4;
	add.s64 	%rd14, %rd4, %rd13;
	ld.shared.f32 	%f145, [%r156+-256];
	div.rn.f32 	%f146, %f145, %f14;
	st.global.f32 	[%rd14+-256], %f146;
	ld.shared.f32 	%f147, [%r156+-128];
	div.rn.f32 	%f148, %f147, %f14;
	st.global.f32 	[%rd14+-128], %f148;
	ld.shared.f32 	%f149, [%r156];
	div.rn.f32 	%f150, %f149, %f14;
	st.global.f32 	[%rd14], %f150;
	ld.shared.f32 	%f151, [%r156+128];
	div.rn.f32 	%f152, %f151, %f14;
	st.global.f32 	[%rd14+128], %f152;
	add.s32 	%r154, %r154, 128;
	add.s32 	%r156, %r156, 512;
	add.s32 	%r155, %r155, 128;
	setp.lt.s32 	%p23, %r154, %r71;
	@%p23 bra 	$L__BB1_25;
$L__BB1_26:
	ret;

}


// ===== COMPILED SASS (sm_100) =====

	.target	sm_100

	.elftype	@"ET_EXEC"


//--------------------- .note.nv.tkinfo           --------------------------
	.section	.note.nv.tkinfo,"",@"SHT_NOTE"
	.sectionflags	@"SHF_NOTE_NV_TKINFO"
	.tkinfo
        /*0018*/ 	.word	0x00000002
        /*0030*/ 	.string	""
        /*0030*/ 	.string	"ptxas"
        /*0030*/ 	.string	"Cuda compilation tools, release 13.0, V13.0.88"
        /*0030*/ 	.string	"Build cuda_13.0.r13.0/compiler.36424714_0"
        /*0030*/ 	.string	"-arch sm_100 -m 64 "



//--------------------- .note.nv.cuinfo           --------------------------
	.section	.note.nv.cuinfo,"",@"SHT_NOTE"
	.sectionflags	@"SHF_NOTE_NV_CUINFO"
        /*0018*/ 	.short	0x0002
        /*001a*/ 	.short	0x0064
        /*001c*/ 	.short	0x0082
	.zero		2


//--------------------- .nv.info                  --------------------------
	.section	.nv.info,"",@"SHT_CUDA_INFO"
	.align	4


	//----- nvinfo : EIATTR_REGCOUNT
	.align		4
        /*0000*/ 	.byte	0x04, 0x2f
        /*0002*/ 	.short	(.L_1 - .L_0)
	.align		4
.L_0:
        /*0004*/ 	.word	index@(_Z21softmax_f32_f32_naiveILi4EEvPfiiS0_)
        /*0008*/ 	.word	0x00000020


	//----- nvinfo : EIATTR_FRAME_SIZE
	.align		4
.L_1:
        /*000c*/ 	.byte	0x04, 0x11
        /*000e*/ 	.short	(.L_3 - .L_2)
	.align		4
.L_2:
        /*0010*/ 	.word	index@($__internal_1_$__cuda_sm3x_div_rn_noftz_f32_slowpath)
        /*0014*/ 	.word	0x00000000


	//----- nvinfo : EIATTR_FRAME_SIZE
	.align		4
.L_3:
        /*0018*/ 	.byte	0x04, 0x11
        /*001a*/ 	.short	(.L_5 - .L_4)
	.align		4
.L_4:
        /*001c*/ 	.word	index@(_Z21softmax_f32_f32_naiveILi4EEvPfiiS0_)
        /*0020*/ 	.word	0x00000000


	//----- nvinfo : EIATTR_REGCOUNT
	.align		4
.L_5:
        /*0024*/ 	.byte	0x04, 0x2f
        /*0026*/ 	.short	(.L_7 - .L_6)
	.align		4
.L_6:
        /*0028*/ 	.word	index@(_Z24softmax_f32_f32_optimizeILi4EEvPfiiS0_)
        /*002c*/ 	.word	0x0000001c


	//----- nvinfo : EIATTR_FRAME_SIZE
	.align		4
.L_7:
        /*0030*/ 	.byte	0x04, 0x11
        /*0032*/ 	.short	(.L_9 - .L_8)
	.align		4
.L_8:
        /*0034*/ 	.word	index@($__internal_0_$__cuda_sm3x_div_rn_noftz_f32_slowpath)
        /*0038*/ 	.word	0x00000000


	//----- nvinfo : EIATTR_FRAME_SIZE
	.align		4
.L_9:
        /*003c*/ 	.byte	0x04, 0x11
        /*003e*/ 	.short	(.L_11 - .L_10)
	.align		4
.L_10:
        /*0040*/ 	.word	index@(_Z24softmax_f32_f32_optimizeILi4EEvPfiiS0_)
        /*0044*/ 	.word	0x00000000


	//----- nvinfo : EIATTR_MIN_STACK_SIZE
	.align		4
.L_11:
        /*0048*/ 	.byte	0x04, 0x12
        /*004a*/ 	.short	(.L_13 - .L_12)
	.align		4
.L_12:
        /*004c*/ 	.word	index@(_Z24softmax_f32_f32_optimizeILi4EEvPfiiS0_)
        /*0050*/ 	.word	0x00000000


	//----- nvinfo : EIATTR_MIN_STACK_SIZE
	.align		4
.L_13:
        /*0054*/ 	.byte	0x04, 0x12
        /*0056*/ 	.short	(.L_15 - .L_14)
	.align		4
.L_14:
        /*0058*/ 	.word	index@(_Z21softmax_f32_f32_naiveILi4EEvPfiiS0_)
        /*005c*/ 	.word	0x00000000
.L_15:


//--------------------- .nv.compat                --------------------------
	.section	.nv.compat,"",@"SHT_CUDA_COMPAT_INFO"
	.align	4
        /*0000*/ 	.byte	0x02, 0x09, 0x00, 0x00, 0x02, 0x02, 0x01, 0x00, 0x02, 0x05, 0x05, 0x00, 0x03, 0x07, 0x01, 0x01
        /*0010*/ 	.byte	0x02, 0x03, 0x00, 0x00, 0x02, 0x06, 0x01, 0x00, 0x04, 0x0b, 0x08, 0x00, 0x01, 0x00, 0x00, 0x00
        /*0020*/ 	.byte	0x00, 0x00, 0x00, 0x00


//--------------------- .nv.info._Z24softmax_f32_f32_optimizeILi4EEvPfiiS0_ --------------------------
	.section	.nv.info._Z24softmax_f32_f32_optimizeILi4EEvPfiiS0_,"",@"SHT_CUDA_INFO"
	.sectionflags	@""
	.align	4


	//----- nvinfo : EIATTR_CUDA_API_VERSION
	.align		4
        /*0000*/ 	.byte	0x04, 0x37
        /*0002*/ 	.short	(.L_17 - .L_16)
.L_16:
        /*0004*/ 	.word	0x00000082


	//----- nvinfo : EIATTR_KPARAM_INFO
	.align		4
.L_17:
        /*0008*/ 	.byte	0x04, 0x17
        /*000a*/ 	.short	(.L_19 - .L_18)
.L_18:
        /*000c*/ 	.word	0x00000000
        /*0010*/ 	.short	0x0003
        /*0012*/ 	.short	0x0010
        /*0014*/ 	.byte	0x00, 0xf5, 0x21, 0x00


	//----- nvinfo : EIATTR_KPARAM_INFO
	.align		4
.L_19:
        /*0018*/ 	.byte	0x04, 0x17
        /*001a*/ 	.short	(.L_21 - .L_20)
.L_20:
        /*001c*/ 	.word	0x00000000
        /*0020*/ 	.short	0x0002
        /*0022*/ 	.short	0x000c
        /*0024*/ 	.byte	0x00, 0xf0, 0x11, 0x00


	//----- nvinfo : EIATTR_KPARAM_INFO
	.align		4
.L_21:
        /*0028*/ 	.byte	0x04, 0x17
        /*002a*/ 	.short	(.L_23 - .L_22)
.L_22:
        /*002c*/ 	.word	0x00000000
        /*0030*/ 	.short	0x0001
        /*0032*/ 	.short	0x0008
        /*0034*/ 	.byte	0x00, 0xf0, 0x11, 0x00


	//----- nvinfo : EIATTR_KPARAM_INFO
	.align		4
.L_23:
        /*0038*/ 	.byte	0x04, 0x17
        /*003a*/ 	.short	(.L_25 - .L_24)
.L_24:
        /*003c*/ 	.word	0x00000000
        /*0040*/ 	.short	0x0000
        /*0042*/ 	.short	0x0000
        /*0044*/ 	.byte	0x00, 0xf5, 0x21, 0x00


	//----- nvinfo : EIATTR_SPARSE_MMA_MASK
	.align		4
.L_25:
        /*0048*/ 	.byte	0x03, 0x50
        /*004a*/ 	.short	0x0000


	//----- nvinfo : EIATTR_MAXREG_COUNT
	.align		4
        /*004c*/ 	.byte	0x03, 0x1b
        /*004e*/ 	.short	0x00ff


	//----- nvinfo : EIATTR_MERCURY_ISA_VERSION
	.align		4
        /*0050*/ 	.byte	0x03, 0x5f
        /*0052*/ 	.short	0x0101


	//----- nvinfo : EIATTR_COOP_GROUP_MASK_REGIDS
	.align		4
        /*0054*/ 	.byte	0x04, 0x29
        /*0056*/ 	.short	(.L_27 - .L_26)


	//   ....[0]....
.L_26:
        /*0058*/ 	.word	0xffffffff


	//   ....[1]....
        /*005c*/ 	.word	0xffffffff


	//   ....[2]....
        /*0060*/ 	.word	0xffffffff


	//   ....[3]....
        /*0064*/ 	.word	0xffffffff


	//   ....[4]....
        /*0068*/ 	.word	0xffffffff


	//----- nvinfo : EIATTR_COOP_GROUP_INSTR_OFFSETS
	.align		4
.L_27:
        /*006c*/ 	.byte	0x04, 0x28
        /*006e*/ 	.short	(.L_29 - .L_28)


	//   ....[0]....
.L_28:
        /*0070*/ 	.word	0x00000e90


	//   ....[1]....
        /*0074*/ 	.word	0x00000ed0


	//   ....[2]....
        /*0078*/ 	.word	0x00000ef0


	//   ....[3]....
        /*007c*/ 	.word	0x00000f10


	//   ....[4]....
        /*0080*/ 	.word	0x00000f30


	//----- nvinfo : EIATTR_VRC_CTA_INIT_COUNT
	.align		4
.L_29:
        /*0084*/ 	.byte	0x02, 0x4a
	.zero		1
	.zero		1


	//----- nvinfo : EIATTR_EXIT_INSTR_OFFSETS
	.align		4
        /*0088*/ 	.byte	0x04, 0x1c
        /*008a*/ 	.short	(.L_31 - .L_30)


	//   ....[0]....
.L_30:
        /*008c*/ 	.word	0x00000f40


	//   ....[1]....
        /*0090*/ 	.word	0x000011f0


	//   ....[2]....
        /*0094*/ 	.word	0x00001740


	//----- nvinfo : EIATTR_CRS_STACK_SIZE
	.align		4
.L_31:
        /*0098*/ 	.byte	0x04, 0x1e
        /*009a*/ 	.short	(.L_33 - .L_32)
.L_32:
        /*009c*/ 	.word	0x00000000


	//----- nvinfo : EIATTR_CBANK_PARAM_SIZE
	.align		4
.L_33:
        /*00a0*/ 	.byte	0x03, 0x19
        /*00a2*/ 	.short	0x0018


	//----- nvinfo : EIATTR_PARAM_CBANK
	.align		4
        /*00a4*/ 	.byte	0x04, 0x0a
        /*00a6*/ 	.short	(.L_35 - .L_34)
	.align		4
.L_34:
        /*00a8*/ 	.word	index@(.nv.constant0._Z24softmax_f32_f32_optimizeILi4EEvPfiiS0_)
        /*00ac*/ 	.short	0x0380
        /*00ae*/ 	.short	0x0018


	//----- nvinfo : EIATTR_SW_WAR
	.align		4
.L_35:
        /*00b0*/ 	.byte	0x04, 0x36
        /*00b2*/ 	.short	(.L_37 - .L_36)
.L_36:
        /*00b4*/ 	.word	0x00000008
.L_37:


//--------------------- .nv.info._Z21softmax_f32_f32_naiveILi4EEvPfiiS0_ --------------------------
	.section	.nv.info._Z21softmax_f32_f32_naiveILi4EEvPfiiS0_,"",@"SHT_CUDA_INFO"
	.sectionflags	@""
	.align	4


	//----- nvinfo : EIATTR_CUDA_API_VERSION
	.align		4
        /*0000*/ 	.byte	0x04, 0x37
        /*0002*/ 	.short	(.L_39 - .L_38)
.L_38:
        /*0004*/ 	.word	0x00000082


	//----- nvinfo : EIATTR_KPARAM_INFO
	.align		4
.L_39:
        /*0008*/ 	.byte	0x04, 0x17
        /*000a*/ 	.short	(.L_41 - .L_40)
.L_40:
        /*000c*/ 	.word	0x00000000
        /*0010*/ 	.short	0x0003
        /*0012*/ 	.short	0x0010
        /*0014*/ 	.byte	0x00, 0xf5, 0x21, 0x00


	//----- nvinfo : EIATTR_KPARAM_INFO
	.align		4
.L_41:
        /*0018*/ 	.byte	0x04, 0x17
        /*001a*/ 	.short	(.L_43 - .L_42)
.L_42:
        /*001c*/ 	.word	0x00000000
        /*0020*/ 	.short	0x0002
        /*0022*/ 	.short	0x000c
        /*0024*/ 	.byte	0x00, 0xf0, 0x11, 0x00


	//----- nvinfo : EIATTR_KPARAM_INFO
	.align		4
.L_43:
        /*0028*/ 	.byte	0x04, 0x17
        /*002a*/ 	.short	(.L_45 - .L_44)
.L_44:
        /*002c*/ 	.word	0x00000000
        /*0030*/ 	.short	0x0001
        /*0032*/ 	.short	0x0008
        /*0034*/ 	.byte	0x00, 0xf0, 0x11, 0x00


	//----- nvinfo : EIATTR_KPARAM_INFO
	.align		4
.L_45:
        /*0038*/ 	.byte	0x04, 0x17
        /*003a*/ 	.short	(.L_47 - .L_46)
.L_46:
        /*003c*/ 	.word	0x00000000
        /*0040*/ 	.short	0x0000
        /*0042*/ 	.short	0x0000
        /*0044*/ 	.byte	0x00, 0xf5, 0x21, 0x00


	//----- nvinfo : EIATTR_SPARSE_MMA_MASK
	.align		4
.L_47:
        /*0048*/ 	.byte	0x03, 0x50
        /*004a*/ 	.short	0x0000


	//----- nvinfo : EIATTR_MAXREG_COUNT
	.align		4
        /*004c*/ 	.byte	0x03, 0x1b
        /*004e*/ 	.short	0x00ff


	//----- nvinfo : EIATTR_MERCURY_ISA_VERSION
	.align		4
        /*0050*/ 	.byte	0x03, 0x5f
        /*0052*/ 	.short	0x0101


	//----- nvinfo : EIATTR_COOP_GROUP_MASK_REGIDS
	.align		4
        /*0054*/ 	.byte	0x04, 0x29
        /*0056*/ 	.short	(.L_49 - .L_48)


	//   ....[0]....
.L_48:
        /*0058*/ 	.word	0xffffffff


	//   ....[1]....
        /*005c*/ 	.word	0xffffffff


	//   ....[2]....
        /*0060*/ 	.word	0xffffffff


	//   ....[3]....
        /*0064*/ 	.word	0xffffffff


	//   ....[4]....
        /*0068*/ 	.word	0xffffffff


	//----- nvinfo : EIATTR_COOP_GROUP_INSTR_OFFSETS
	.align		4
.L_49:
        /*006c*/ 	.byte	0x04, 0x28
        /*006e*/ 	.short	(.L_51 - .L_50)


	//   ....[0]....
.L_50:
        /*0070*/ 	.word	0x00000d30


	//   ....[1]....
        /*0074*/ 	.word	0x00000d70


	//   ....[2]....
        /*0078*/ 	.word	0x00000d90


	//   ....[3]....
        /*007c*/ 	.word	0x00000db0


	//   ....[4]....
        /*0080*/ 	.word	0x00000dd0


	//----- nvinfo : EIATTR_VRC_CTA_INIT_COUNT
	.align		4
.L_51:
        /*0084*/ 	.byte	0x02, 0x4a
	.zero		1
	.zero		1


	//----- nvinfo : EIATTR_EXIT_INSTR_OFFSETS
	.align		4
        /*0088*/ 	.byte	0x04, 0x1c
        /*008a*/ 	.short	(.L_53 - .L_52)


	//   ....[0]....
.L_52:
        /*008c*/ 	.word	0x00000070


	//   ....[1]....
        /*0090*/ 	.word	0x00000de0


	//   ....[2]....
        /*0094*/ 	.word	0x000010f0


	//   ....[3]....
        /*0098*/ 	.word	0x000018b0


	//----- nvinfo : EIATTR_CRS_STACK_SIZE
	.align		4
.L_53:
        /*009c*/ 	.byte	0x04, 0x1e
        /*009e*/ 	.short	(.L_55 - .L_54)
.L_54:
        /*00a0*/ 	.word	0x00000000


	//----- nvinfo : EIATTR_CBANK_PARAM_SIZE
	.align		4
.L_55:
        /*00a4*/ 	.byte	0x03, 0x19
        /*00a6*/ 	.short	0x0018


	//----- nvinfo : EIATTR_PARAM_CBANK
	.align		4
        /*00a8*/ 	.byte	0x04, 0x0a
        /*00aa*/ 	.short	(.L_57 - .L_56)
	.align		4
.L_56:
        /*00ac*/ 	.word	index@(.nv.constant0._Z21softmax_f32_f32_naiveILi4EEvPfiiS0_)
        /*00b0*/ 	.short	0x0380
        /*00b2*/ 	.short	0x0018


	//----- nvinfo : EIATTR_SW_WAR
	.align		4
.L_57:
        /*00b4*/ 	.byte	0x04, 0x36
        /*00b6*/ 	.short	(.L_59 - .L_58)
.L_58:
        /*00b8*/ 	.word	0x00000008
.L_59:


//--------------------- .nv.callgraph             --------------------------
	.section	.nv.callgraph,"",@"SHT_CUDA_CALLGRAPH"
	.align	4
	.sectionentsize	8
	.align		4
        /*0000*/ 	.word	0x00000000
	.align		4
        /*0004*/ 	.word	0xffffffff
	.align		4
        /*0008*/ 	.word	0x00000000
	.align		4
        /*000c*/ 	.word	0xfffffffe
	.align		4
        /*0010*/ 	.word	0x00000000
	.align		4
        /*0014*/ 	.word	0xfffffffd
	.align		4
        /*0018*/ 	.word	0x00000000
	.align		4
        /*001c*/ 	.word	0xfffffffc


//--------------------- .text._Z24softmax_f32_f32_optimizeILi4EEvPfiiS0_ --------------------------
	.section	.text._Z24softmax_f32_f32_optimizeILi4EEvPfiiS0_,"ax",@progbits
	.align	128
        .global         _Z24softmax_f32_f32_optimizeILi4EEvPfiiS0_
        .type           _Z24softmax_f32_f32_optimizeILi4EEvPfiiS0_,@function
        .size           _Z24softmax_f32_f32_optimizeILi4EEvPfiiS0_,(.L_x_77 - _Z24softmax_f32_f32_optimizeILi4EEvPfiiS0_)
        .other          _Z24softmax_f32_f32_optimizeILi4EEvPfiiS0_,@"STO_CUDA_ENTRY STV_DEFAULT"
_Z24softmax_f32_f32_optimizeILi4EEvPfiiS0_:
.text._Z24softmax_f32_f32_optimizeILi4EEvPfiiS0_:
[----:B------:R-:W-:Y:S01]  /*0000*/  LDC R1, c[0x0][0x37c] ;  /* 0x0000df00ff017b82 */ /* 0x000fe20000000800 */
[----:B------:R-:W0:Y:S01]  /*0010*/  S2R R9, SR_TID.X ;  /* 0x0000000000097919 */ /* 0x000e220000002100 */
[----:B------:R-:W1:Y:S01]  /*0020*/  LDCU UR6, c[0x0][0x38c] ;  /* 0x00007180ff0677ac */ /* 0x000e620008000800 */
[----:B------:R-:W-:Y:S01]  /*0030*/  BSSY.RECONVERGENT B0, `(.L_x_0) ;  /* 0x00000e5000007945 */ /* 0x000fe20003800200 */
[----:B------:R-:W-:Y:S01]  /*0040*/  HFMA2 R14, -RZ, RZ, 0, 0 ;  /* 0x00000000ff0e7431 */ /* 0x000fe200000001ff */
[----:B------:R-:W2:Y:S01]  /*0050*/  S2R R0, SR_CTAID.X ;  /* 0x0000000000007919 */ /* 0x000ea20000002500 */
[----:B------:R-:W3:Y:S01]  /*0060*/  LDCU.64 UR8, c[0x0][0x358] ;  /* 0x00006b00ff0877ac */ /* 0x000ee20008000a00 */
[----:B0-----:R-:W-:Y:S02]  /*0070*/  LOP3.LUT R2, R9, 0x1f, RZ, 0xc0, !PT ;  /* 0x0000001f09027812 */ /* 0x001fe400078ec0ff */
[----:B------:R-:W-:Y:S02]  /*0080*/  SHF.R.U32.HI R9, RZ, 0x5, R9 ;  /* 0x00000005ff097819 */ /* 0x000fe40000011609 */
[----:B-1----:R-:W-:-:S02]  /*0090*/  ISETP.GE.AND P0, PT, R2, UR6, PT ;  /* 0x0000000602007c0c */ /* 0x002fc4000bf06270 */
[----:B--2---:R-:W-:-:S11]  /*00a0*/  LEA R11, R0, R9, 0x2 ;  /* 0x00000009000b7211 */ /* 0x004fd600078e10ff */
[----:B---3--:R-:W-:Y:S05]  /*00b0*/  @P0 BRA `(.L_x_1) ;  /* 0x0000000c00700947 */ /* 0x008fea0003800000 */
[-C--:B------:R-:W-:Y:S01]  /*00c0*/  LOP3.LUT R0, RZ, R2.reuse, RZ, 0x33, !PT ;  /* 0x00000002ff007212 */ /* 0x080fe200078e33ff */
[----:B------:R-:W-:Y:S01]  /*00d0*/  BSSY.RECONVERGENT B1, `(.L_x_2) ;  /* 0x0000028000017945 */ /* 0x000fe20003800200 */
[----:B------:R-:W-:-:S03]  /*00e0*/  MOV R6, R2 ;  /* 0x0000000200067202 */ /* 0x000fc60000000f00 */
[----:B------:R-:W-:-:S05]  /*00f0*/  VIADD R3, R0, UR6 ;  /* 0x0000000600037c36 */ /* 0x000fca0008000000 */
[C---:B------:R-:W-:Y:S02]  /*0100*/  LOP3.LUT R4, R3.reuse, 0x60, RZ, 0xc0, !PT ;  /* 0x0000006003047812 */ /* 0x040fe400078ec0ff */
[C---:B------:R-:W-:Y:S02]  /*0110*/  LEA.HI R0, R3.reuse, 0x1, RZ, 0x1b ;  /* 0x0000000103007811 */ /* 0x040fe400078fd8ff */
[----:B------:R-:W-:Y:S02]  /*0120*/  ISETP.NE.AND P3, PT, R4, 0x60, PT ;  /* 0x000000600400780c */ /* 0x000fe40003f65270 */
[----:B------:R-:W-:Y:S02]  /*0130*/  LOP3.LUT R19, R0, 0xf, RZ, 0xc0, !PT ;  /* 0x0000000f00137812 */ /* 0x000fe400078ec0ff */
[C---:B------:R-:W-:Y:S02]  /*0140*/  ISETP.GE.U32.AND P0, PT, R3.reuse, 0x60, PT ;  /* 0x000000600300780c */ /* 0x040fe40003f06070 */
[----:B------:R-:W-:-:S02]  /*0150*/  ISETP.GE.U32.AND P1, PT, R3, 0x1e0, PT ;  /* 0x000001e00300780c */ /* 0x000fc40003f26070 */
[----:B------:R-:W-:Y:S02]  /*0160*/  ISETP.NE.AND P2, PT, R19, RZ, PT ;  /* 0x000000ff1300720c */ /* 0x000fe40003f45270 */
[----:B------:R-:W-:-:S03]  /*0170*/  LOP3.LUT R3, R0, 0x3, RZ, 0xc0, !PT ;  /* 0x0000000300037812 */ /* 0x000fc600078ec0ff */
[----:B------:R-:W-:Y:S08]  /*0180*/  @!P3 BRA `(.L_x_3) ;  /* 0x000000000070b947 */ /* 0x000ff00003800000 */
[----:B------:R-:W0:Y:S01]  /*0190*/  S2UR UR5, SR_CgaCtaId ;  /* 0x00000000000579c3 */ /* 0x000e220000008800 */
[----:B------:R-:W-:Y:S01]  /*01a0*/  UMOV UR4, 0x400 ;  /* 0x0000040000047882 */ /* 0x000fe20000000000 */
[--C-:B------:R-:W-:Y:S01]  /*01b0*/  IMAD R7, R9, UR6, R2.reuse ;  /* 0x0000000609077c24 */ /* 0x100fe2000f8e0202 */
[C---:B------:R-:W-:Y:S01]  /*01c0*/  IADD3 R8, PT, PT, -R3.reuse, RZ, RZ ;  /* 0x000000ff03087210 */ /* 0x040fe20007ffe1ff */
[----:B------:R-:W-:Y:S02]  /*01d0*/  IMAD.SHL.U32 R13, R3, 0x20, RZ ;  /* 0x00000020030d7824 */ /* 0x000fe400078e00ff */
[----:B------:R-:W-:Y:S02]  /*01e0*/  IMAD R15, R11, UR6, R2 ;  /* 0x000000060b0f7c24 */ /* 0x000fe4000f8e0202 */
[----:B------:R-:W1:Y:S01]  /*01f0*/  LDC.64 R4, c[0x0][0x380] ;  /* 0x0000e000ff047b82 */ /* 0x000e620000000a00 */
[----:B------:R-:W-:Y:S01]  /*0200*/  LOP3.LUT R6, R13, R2, RZ, 0xfc, !PT ;  /* 0x000000020d067212 */ /* 0x000fe200078efcff */
[----:B0-----:R-:W-:-:S06]  /*0210*/  ULEA UR4, UR5, UR4, 0x18 ;  /* 0x0000000405047291 */ /* 0x001fcc000f8ec0ff */
[----:B------:R-:W-:-:S07]  /*0220*/  LEA R7, R7, UR4, 0x2 ;  /* 0x0000000407077c11 */ /* 0x000fce000f8e10ff */
.L_x_4:
[----:B-1----:R-:W-:-:S06]  /*0230*/  IMAD.WIDE R12, R15, 0x4, R4 ;  /* 0x000000040f0c7825 */ /* 0x002fcc00078e0204 */
[----:B------:R-:W2:Y:S01]  /*0240*/  LDG.E R12, desc[UR8][R12.64] ;  /* 0x000000080c0c7981 */ /* 0x000ea2000c1e1900 */
[----:B------:R-:W-:Y:S01]  /*0250*/  MOV R17, 0x3bbb989d ;  /* 0x3bbb989d00117802 */ /* 0x000fe20000000f00 */
[----:B------:R-:W-:Y:S01]  /*0260*/  IMAD.MOV.U32 R21, RZ, RZ, 0x437c0000 ;  /* 0x437c0000ff157424 */ /* 0x000fe200078e00ff */
[----:B------:R-:W-:Y:S01]  /*0270*/  IADD3 R8, PT, PT, R8, 0x1, RZ ;  /* 0x0000000108087810 */ /* 0x000fe20007ffe0ff */
[----:B------:R-:W-:-:S03]  /*0280*/  VIADD R15, R15, 0x20 ;  /* 0x000000200f0f7836 */ /* 0x000fc60000000000 */
[----:B------:R-:W-:Y:S01]  /*0290*/  ISETP.NE.AND P3, PT, R8, RZ, PT ;  /* 0x000000ff0800720c */ /* 0x000fe20003f65270 */
[----:B--2---:R-:W-:-:S04]  /*02a0*/  FFMA.SAT R10, R12, R17, 0.5 ;  /* 0x3f0000000c0a7423 */ /* 0x004fc80000002011 */
[----:B------:R-:W-:-:S04]  /*02b0*/  FFMA.RM R10, R10, R21, 12582913 ;  /* 0x4b4000010a0a7423 */ /* 0x000fc80000004015 */
[C---:B------:R-:W-:Y:S01]  /*02c0*/  FADD R17, R10.reuse, -12583039 ;  /* 0xcb40007f0a117421 */ /* 0x040fe20000000000 */
[----:B------:R-:W-:-:S03]  /*02d0*/  SHF.L.U32 R10, R10, 0x17, RZ ;  /* 0x000000170a0a7819 */ /* 0x000fc600000006ff */
[----:B------:R-:W-:-:S04]  /*02e0*/  FFMA R17, R12, 1.4426950216293334961, -R17 ;  /* 0x3fb8aa3b0c117823 */ /* 0x000fc80000000811 */
[----:B------:R-:W-:-:S06]  /*02f0*/  FFMA R17, R12, 1.925963033500011079e-08, R17 ;  /* 0x32a570600c117823 */ /* 0x000fcc0000000011 */
[----:B------:R-:W0:Y:S02]  /*0300*/  MUFU.EX2 R17, R17 ;  /* 0x0000001100117308 */ /* 0x000e240000000800 */
[----:B0-----:R-:W-:-:S05]  /*0310*/  FMUL R10, R10, R17 ;  /* 0x000000110a0a7220 */ /* 0x001fca0000400000 */
[----:B------:R0:W-:Y:S02]  /*0320*/  STS [R7], R10 ;  /* 0x0000000a07007388 */ /* 0x0001e40000000800 */
[----:B0-----:R-:W-:Y:S01]  /*0330*/  IADD3 R7, PT, PT, R7, 0x80, RZ ;  /* 0x0000008007077810 */ /* 0x001fe20007ffe0ff */
[----:B------:R-:W-:Y:S06]  /*0340*/  @P3 BRA `(.L_x_4) ;  /* 0xfffffffc00b83947 */ /* 0x000fec000383ffff */
.L_x_3:
[----:B------:R-:W-:Y:S05]  /*0350*/  BSYNC.RECONVERGENT B1 ;  /* 0x0000000000017941 */ /* 0x000fea0003800200 */
.L_x_2:
[----:B------:R-:W-:Y:S04]  /*0360*/  BSSY.RECONVERGENT B1, `(.L_x_5) ;  /* 0x000003c000017945 */ /* 0x000fe80003800200 */
[----:B------:R-:W-:Y:S05]  /*0370*/  @!P0 BRA `(.L_x_6) ;  /* 0x0000000000e88947 */ /* 0x000fea0003800000 */
[----:B------:R-:W0:Y:S01]  /*0380*/  S2UR UR5, SR_CgaCtaId ;  /* 0x00000000000579c3 */ /* 0x000e220000008800 */
[----:B------:R-:W-:Y:S01]  /*0390*/  UMOV UR4, 0x400 ;  /* 0x0000040000047882 */ /* 0x000fe20000000000 */
[--C-:B------:R-:W-:Y:S02]  /*03a0*/  IMAD R5, R9, UR6, R6.reuse ;  /* 0x0000000609057c24 */ /* 0x100fe4000f8e0206 */
[----:B------:R-:W-:-:S04]  /*03b0*/  IMAD R7, R11, UR6, R6 ;  /* 0x000000060b077c24 */ /* 0x000fc8000f8e0206 */
[----:B------:R-:W1:Y:S01]  /*03c0*/  LDC.64 R12, c[0x0][0x380] ;  /* 0x0000e000ff0c7b82 */ /* 0x000e620000000a00 */
[----:B0-----:R-:W-:-:S06]  /*03d0*/  ULEA UR4, UR5, UR4, 0x18 ;  /* 0x0000000405047291 */ /* 0x001fcc000f8ec0ff */
[----:B------:R-:W-:Y:S02]  /*03e0*/  LEA R8, R5, UR4, 0x2 ;  /* 0x0000000405087c11 */ /* 0x000fe4000f8e10ff */
[----:B-1----:R-:W-:-:S03]  /*03f0*/  IADD3 R4, P0, PT, R12, 0x100, RZ ;  /* 0x000001000c047810 */ /* 0x002fc60007f1e0ff */
[----:B------:R-:W-:Y:S01]  /*0400*/  VIADD R8, R8, 0x100 ;  /* 0x0000010008087836 */ /* 0x000fe20000000000 */
[----:B------:R-:W-:-:S09]  /*0410*/  IADD3.X R5, PT, PT, RZ, R13, RZ, P0, !PT ;  /* 0x0000000dff057210 */ /* 0x000fd200007fe4ff */
.L_x_7:
[----:B------:R-:W-:-:S05]  /*0420*/  IMAD.WIDE R20, R7, 0x4, R4 ;  /* 0x0000000407147825 */ /* 0x000fca00078e0204 */
[----:B------:R-:W2:Y:S04]  /*0430*/  LDG.E R17, desc[UR8][R20.64+-0x100] ;  /* 0xffff000814117981 */ /* 0x000ea8000c1e1900 */
[----:B------:R-:W3:Y:S04]  /*0440*/  LDG.E R15, desc[UR8][R20.64+-0x80] ;  /* 0xffff8008140f7981 */ /* 0x000ee8000c1e1900 */
[----:B------:R-:W4:Y:S04]  /*0450*/  LDG.E R10, desc[UR8][R20.64] ;  /* 0x00000008140a7981 */ /* 0x000f28000c1e1900 */
[----:B------:R-:W5:Y:S01]  /*0460*/  LDG.E R12, desc[UR8][R20.64+0x80] ;  /* 0x00008008140c7981 */ /* 0x000f62000c1e1900 */
[----:B------:R-:W-:Y:S01]  /*0470*/  HFMA2 R24, -RZ, RZ, 0.96630859375, -0.0022525787353515625 ;  /* 0x3bbb989dff187431 */ /* 0x000fe200000001ff */
[----:B------:R-:W-:-:S02]  /*0480*/  MOV R16, 0x437c0000 ;  /* 0x437c000000107802 */ /* 0x000fc40000000f00 */
[----:B------:R-:W-:Y:S02]  /*0490*/  IADD3 R6, PT, PT, R6, 0x80, RZ ;  /* 0x0000008006067810 */ /* 0x000fe40007ffe0ff */
[----:B------:R-:W-:Y:S02]  /*04a0*/  IADD3 R7, PT, PT, R7, 0x80, RZ ;  /* 0x0000008007077810 */ /* 0x000fe40007ffe0ff */
[----:B------:R-:W-:Y:S01]  /*04b0*/  ISETP.GE.AND P0, PT, R6, UR6, PT ;  /* 0x0000000606007c0c */ /* 0x000fe2000bf06270 */
[----:B--2---:R-:W-:-:S04]  /*04c0*/  FFMA.SAT R13, R17, R24, 0.5 ;  /* 0x3f000000110d7423 */ /* 0x004fc80000002018 */
[----:B------:R-:W-:Y:S01]  /*04d0*/  FFMA.RM R13, R13, R16, 12582913 ;  /* 0x4b4000010d0d7423 */ /* 0x000fe20000004010 */
[----:B---3--:R-:W-:-:S03]  /*04e0*/  FFMA.SAT R23, R15, R24, 0.5 ;  /* 0x3f0000000f177423 */ /* 0x008fc60000002018 */
[----:B------:R-:W-:Y:S01]  /*04f0*/  FADD R18, R13, -12583039 ;  /* 0xcb40007f0d127421 */ /* 0x000fe20000000000 */
[----:B------:R-:W-:Y:S01]  /*0500*/  FFMA.RM R14, R23, R16, 12582913 ;  /* 0x4b400001170e7423 */ /* 0x000fe20000004010 */
[----:B----4-:R-:W-:Y:S01]  /*0510*/  FFMA.SAT R23, R10, R24, 0.5 ;  /* 0x3f0000000a177423 */ /* 0x010fe20000002018 */
[----:B------:R-:W-:Y:S02]  /*0520*/  IMAD.SHL.U32 R13, R13, 0x800000, RZ ;  /* 0x008000000d0d7824 */ /* 0x000fe400078e00ff */
[C---:B------:R-:W-:Y:S01]  /*0530*/  FFMA R18, R17.reuse, 1.4426950216293334961, -R18 ;  /* 0x3fb8aa3b11127823 */ /* 0x040fe20000000812 */
[C---:B------:R-:W-:Y:S01]  /*0540*/  FADD R22, R14.reuse, -12583039 ;  /* 0xcb40007f0e167421 */ /* 0x040fe20000000000 */
[----:B------:R-:W-:Y:S02]  /*0550*/  SHF.L.U32 R14, R14, 0x17, RZ ;  /* 0x000000170e0e7819 */ /* 0x000fe400000006ff */
[----:B------:R-:W-:Y:S01]  /*0560*/  FFMA R18, R17, 1.925963033500011079e-08, R18 ;  /* 0x32a5706011127823 */ /* 0x000fe20000000012 */
[----:B------:R-:W-:Y:S01]  /*0570*/  FFMA.RM R17, R23, R16, 12582913 ;  /* 0x4b40000117117423 */ /* 0x000fe20000004010 */
[----:B-----5:R-:W-:Y:S01]  /*0580*/  FFMA.SAT R23, R12, R24, 0.5 ;  /* 0x3f0000000c177423 */ /* 0x020fe20000002018 */
[----:B------:R-:W-:-:S02]  /*0590*/  FFMA R22, R15, 1.4426950216293334961, -R22 ;  /* 0x3fb8aa3b0f167823 */ /* 0x000fc40000000816 */
[----:B------:R-:W-:Y:S01]  /*05a0*/  FADD R21, R17, -12583039 ;  /* 0xcb40007f11157421 */ /* 0x000fe20000000000 */
[----:B------:R-:W-:Y:S01]  /*05b0*/  FFMA.RM R16, R23, R16, 12582913 ;  /* 0x4b40000117107423 */ /* 0x000fe20000004010 */
[----:B------:R-:W-:Y:S01]  /*05c0*/  FFMA R15, R15, 1.925963033500011079e-08, R22 ;  /* 0x32a570600f0f7823 */ /* 0x000fe20000000016 */
[----:B------:R-:W0:Y:S01]  /*05d0*/  MUFU.EX2 R18, R18 ;  /* 0x0000001200127308 */ /* 0x000e220000000800 */
[----:B------:R-:W-:Y:S01]  /*05e0*/  FFMA R21, R10, 1.4426950216293334961, -R21 ;  /* 0x3fb8aa3b0a157823 */ /* 0x000fe20000000815 */
[C---:B------:R-:W-:Y:S01]  /*05f0*/  FADD R23, R16.reuse, -12583039 ;  /* 0xcb40007f10177421 */ /* 0x040fe20000000000 */
[----:B------:R-:W-:Y:S01]  /*0600*/  SHF.L.U32 R17, R17, 0x17, RZ ;  /* 0x0000001711117819 */ /* 0x000fe200000006ff */
[----:B------:R-:W-:Y:S02]  /*0610*/  IMAD.SHL.U32 R16, R16, 0x800000, RZ ;  /* 0x0080000010107824 */ /* 0x000fe400078e00ff */
[----:B------:R-:W-:Y:S01]  /*0620*/  FFMA R21, R10, 1.925963033500011079e-08, R21 ;  /* 0x32a570600a157823 */ /* 0x000fe20000000015 */
[C---:B------:R-:W-:Y:S01]  /*0630*/  FFMA R23, R12.reuse, 1.4426950216293334961, -R23 ;  /* 0x3fb8aa3b0c177823 */ /* 0x040fe20000000817 */
[----:B------:R-:W1:Y:S03]  /*0640*/  MUFU.EX2 R15, R15 ;  /* 0x0000000f000f7308 */ /* 0x000e660000000800 */
[----:B------:R-:W-:-:S05]  /*0650*/  FFMA R23, R12, 1.925963033500011079e-08, R23 ;  /* 0x32a570600c177823 */ /* 0x000fca0000000017 */
[----:B------:R-:W2:Y:S01]  /*0660*/  MUFU.EX2 R10, R21 ;  /* 0x00000015000a7308 */ /* 0x000ea20000000800 */
[----:B0-----:R-:W-:-:S05]  /*0670*/  FMUL R13, R13, R18 ;  /* 0x000000120d0d7220 */ /* 0x001fca0000400000 */
[----:B------:R-:W-:Y:S02]  /*0680*/  STS [R8+-0x100], R13 ;  /* 0xffff000d08007388 */ /* 0x000fe40000000800 */
[----:B------:R-:W0:Y:S01]  /*0690*/  MUFU.EX2 R23, R23 ;  /* 0x0000001700177308 */ /* 0x000e220000000800 */
[----:B-1----:R-:W-:-:S05]  /*06a0*/  FMUL R15, R14, R15 ;  /* 0x0000000f0e0f7220 */ /* 0x002fca0000400000 */
[----:B------:R-:W-:Y:S01]  /*06b0*/  STS [R8+-0x80], R15 ;  /* 0xffff800f08007388 */ /* 0x000fe20000000800 */
[----:B--2---:R-:W-:-:S05]  /*06c0*/  FMUL R17, R17, R10 ;  /* 0x0000000a11117220 */ /* 0x004fca0000400000 */
[----:B------:R-:W-:Y:S01]  /*06d0*/  STS [R8], R17 ;  /* 0x0000001108007388 */ /* 0x000fe20000000800 */
[----:B0-----:R-:W-:-:S05]  /*06e0*/  FMUL R25, R16, R23 ;  /* 0x0000001710197220 */ /* 0x001fca0000400000 */
[----:B------:R0:W-:Y:S02]  /*06f0*/  STS [R8+0x80], R25 ;  /* 0x0000801908007388 */ /* 0x0001e40000000800 */
[----:B0-----:R-:W-:Y:S01]  /*0700*/  VIADD R8, R8, 0x200 ;  /* 0x0000020008087836 */ /* 0x001fe20000000000 */
[----:B------:R-:W-:Y:S06]  /*0710*/  @!P0 BRA `(.L_x_7) ;  /* 0xfffffffc00408947 */ /* 0x000fec000383ffff */
.L_x_6:
[----:B------:R-:W-:Y:S05]  /*0720*/  BSYNC.RECONVERGENT B1 ;  /* 0x0000000000017941 */ /* 0x000fea0003800200 */
.L_x_5:
[----:B------:R-:W-:Y:S01]  /*0730*/  BSSY.RECONVERGENT B1, `(.L_x_8) ;  /* 0x0000033000017945 */ /* 0x000fe20003800200 */
[----:B------:R-:W-:Y:S01]  /*0740*/  HFMA2 R14, -RZ, RZ, 0, 0 ;  /* 0x00000000ff0e7431 */ /* 0x000fe200000001ff */
[----:B------:R-:W-:Y:S02]  /*0750*/  MOV R4, R2 ;  /* 0x0000000200047202 */ /* 0x000fe40000000f00 */
[----:B------:R-:W-:Y:S05]  /*0760*/  @!P1 BRA `(.L_x_9) ;  /* 0x0000000000bc9947 */ /* 0x000fea0003800000 */
[----:B------:R-:W0:Y:S01]  /*0770*/  S2UR UR5, SR_CgaCtaId ;  /* 0x00000000000579c3 */ /* 0x000e220000008800 */
[----:B------:R-:W-:Y:S01]  /*0780*/  UMOV UR4, 0x400 ;  /* 0x0000040000047882 */ /* 0x000fe20000000000 */
[----:B------:R-:W-:Y:S01]  /*0790*/  IMAD R4, R9, UR6, R2 ;  /* 0x0000000609047c24 */ /* 0x000fe2000f8e0202 */
[----:B------:R-:W-:Y:S01]  /*07a0*/  LOP3.LUT R8, R0, 0xffffff0, RZ, 0xc0, !PT ;  /* 0x0ffffff000087812 */ /* 0x000fe200078ec0ff */
[----:B------:R-:W-:-:S03]  /*07b0*/  IMAD.MOV.U32 R14, RZ, RZ, RZ ;  /* 0x000000ffff0e7224 */ /* 0x000fc600078e00ff */
[----:B------:R-:W-:Y:S01]  /*07c0*/  IADD3 R8, PT, PT, -R8, RZ, RZ ;  /* 0x000000ff08087210 */ /* 0x000fe20007ffe1ff */
[----:B0-----:R-:W-:-:S06]  /*07d0*/  ULEA UR4, UR5, UR4, 0x18 ;  /* 0x0000000405047291 */ /* 0x001fcc000f8ec0ff */
[----:B------:R-:W-:Y:S02]  /*07e0*/  LEA R5, R4, UR4, 0x2 ;  /* 0x0000000404057c11 */ /* 0x000fe4000f8e10ff */
[----:B------:R-:W-:-:S03]  /*07f0*/  MOV R4, R2 ;  /* 0x0000000200047202 */ /* 0x000fc60000000f00 */
[----:B------:R-:W-:-:S07]  /*0800*/  VIADD R5, R5, 0x400 ;  /* 0x0000040005057836 */ /* 0x000fce0000000000 */
.L_x_10:
[----:B------:R-:W0:Y:S01]  /*0810*/  LDS R15, [R5+-0x400] ;  /* 0xfffc0000050f7984 */ /* 0x000e220000000800 */
[----:B------:R-:W-:Y:S02]  /*0820*/  IADD3 R8, PT, PT, R8, 0x10, RZ ;  /* 0x0000001008087810 */ /* 0x000fe40007ffe0ff */
[----:B------:R-:W-:Y:S01]  /*0830*/  IADD3 R4, PT, PT, R4, 0x200, RZ ;  /* 0x0000020004047810 */ /* 0x000fe20007ffe0ff */
[----:B------:R-:W1:Y:S01]  /*0840*/  LDS R16, [R5+-0x380] ;  /* 0xfffc800005107984 */ /* 0x000e620000000800 */
[----:B------:R-:W-:-:S03]  /*0850*/  ISETP.NE.AND P0, PT, R8, RZ, PT ;  /* 0x000000ff0800720c */ /* 0x000fc60003f05270 */
[----:B------:R-:W2:Y:S04]  /*0860*/  LDS R17, [R5+-0x300] ;  /* 0xfffd000005117984 */ /* 0x000ea80000000800 */
[----:B------:R-:W3:Y:S04]  /*0870*/  LDS R18, [R5+-0x280] ;  /* 0xfffd800005127984 */ /* 0x000ee80000000800 */
[----:B------:R-:W4:Y:S04]  /*0880*/  LDS R21, [R5+-0x200] ;  /* 0xfffe000005157984 */ /* 0x000f280000000800 */
[----:B------:R-:W5:Y:S04]  /*0890*/  LDS R7, [R5+-0x180] ;  /* 0xfffe800005077984 */ /* 0x000f680000000800 */
[----:B------:R-:W5:Y:S04]  /*08a0*/  LDS R6, [R5+-0x100] ;  /* 0xffff000005067984 */ /* 0x000f680000000800 */
[----:B------:R-:W5:Y:S04]  /*08b0*/  LDS R13, [R5+-0x80] ;  /* 0xffff8000050d7984 */ /* 0x000f680000000800 */
[----:B------:R-:W5:Y:S04]  /*08c0*/  LDS R12, [R5] ;  /* 0x00000000050c7984 */ /* 0x000f680000000800 */
[----:B------:R-:W5:Y:S01]  /*08d0*/  LDS R10, [R5+0x80] ;  /* 0x00008000050a7984 */ /* 0x000f620000000800 */
[----:B0-----:R-:W-:-:S03]  /*08e0*/  FADD R15, R15, R14 ;  /* 0x0000000e0f0f7221 */ /* 0x001fc60000000000 */
[----:B------:R-:W0:Y:S01]  /*08f0*/  LDS R14, [R5+0x100] ;  /* 0x00010000050e7984 */ /* 0x000e220000000800 */
[----:B-1----:R-:W-:-:S03]  /*0900*/  FADD R16, R15, R16 ;  /* 0x000000100f107221 */ /* 0x002fc60000000000 */
[----:B------:R-:W1:Y:S01]  /*0910*/  LDS R15, [R5+0x180] ;  /* 0x00018000050f7984 */ /* 0x000e620000000800 */
[----:B--2---:R-:W-:-:S03]  /*0920*/  FADD R17, R16, R17 ;  /* 0x0000001110117221 */ /* 0x004fc60000000000 */
[----:B------:R-:W2:Y:S01]  /*0930*/  LDS R16, [R5+0x200] ;  /* 0x0002000005107984 */ /* 0x000ea20000000800 */
[----:B---3--:R-:W-:-:S03]  /*0940*/  FADD R18, R17, R18 ;  /* 0x0000001211127221 */ /* 0x008fc60000000000 */
[----:B------:R-:W3:Y:S01]  /*0950*/  LDS R17, [R5+0x280] ;  /* 0x0002800005117984 */ /* 0x000ee20000000800 */
[----:B----4-:R-:W-:-:S03]  /*0960*/  FADD R20, R18, R21 ;  /* 0x0000001512147221 */ /* 0x010fc60000000000 */
[----:B------:R-:W4:Y:S01]  /*0970*/  LDS R18, [R5+0x300] ;  /* 0x0003000005127984 */ /* 0x000f220000000800 */
[----:B-----5:R-:W-:-:S03]  /*0980*/  FADD R7, R20, R7 ;  /* 0x0000000714077221 */ /* 0x020fc60000000000 */
[----:B------:R5:W4:Y:S01]  /*0990*/  LDS R20, [R5+0x380] ;  /* 0x0003800005147984 */ /* 0x000b220000000800 */
[----:B------:R-:W-:-:S04]  /*09a0*/  FADD R6, R7, R6 ;  /* 0x0000000607067221 */ /* 0x000fc80000000000 */
[----:B------:R-:W-:Y:S01]  /*09b0*/  FADD R13, R6, R13 ;  /* 0x0000000d060d7221 */ /* 0x000fe20000000000 */
[----:B-----5:R-:W-:-:S03]  /*09c0*/  VIADD R5, R5, 0x800 ;  /* 0x0000080005057836 */ /* 0x020fc60000000000 */
[----:B------:R-:W-:-:S04]  /*09d0*/  FADD R13, R13, R12 ;  /* 0x0000000c0d0d7221 */ /* 0x000fc80000000000 */
[----:B------:R-:W-:-:S04]  /*09e0*/  FADD R13, R13, R10 ;  /* 0x0000000a0d0d7221 */ /* 0x000fc80000000000 */
[----:B0-----:R-:W-:-:S04]  /*09f0*/  FADD R14, R13, R14 ;  /* 0x0000000e0d0e7221 */ /* 0x001fc80000000000 */
[----:B-1----:R-:W-:-:S04]  /*0a00*/  FADD R15, R14, R15 ;  /* 0x0000000f0e0f7221 */ /* 0x002fc80000000000 */
[----:B--2---:R-:W-:-:S04]  /*0a10*/  FADD R16, R15, R16 ;  /* 0x000000100f107221 */ /* 0x004fc80000000000 */
[----:B---3--:R-:W-:-:S04]  /*0a20*/  FADD R17, R16, R17 ;  /* 0x0000001110117221 */ /* 0x008fc80000000000 */
[----:B----4-:R-:W-:-:S04]  /*0a30*/  FADD R17, R17, R18 ;  /* 0x0000001211117221 */ /* 0x010fc80000000000 */
[----:B------:R-:W-:Y:S01]  /*0a40*/  FADD R14, R17, R20 ;  /* 0x00000014110e7221 */ /* 0x000fe20000000000 */
[----:B------:R-:W-:Y:S06]  /*0a50*/  @P0 BRA `(.L_x_10) ;  /* 0xfffffffc006c0947 */ /* 0x000fec000383ffff */
.L_x_9:
[----:B------:R-:W-:Y:S05]  /*0a60*/  BSYNC.RECONVERGENT B1 ;  /* 0x0000000000017941 */ /* 0x000fea0003800200 */
.L_x_8:
[----:B------:R-:W-:Y:S05]  /*0a70*/  @!P2 BRA `(.L_x_1) ;  /* 0x000000040000a947 */ /* 0x000fea0003800000 */
[----:B------:R-:W-:Y:S01]  /*0a80*/  ISETP.GE.U32.AND P0, PT, R19, 0x8, PT ;  /* 0x000000081300780c */ /* 0x000fe20003f06070 */
[----:B------:R-:W-:Y:S01]  /*0a90*/  BSSY.RECONVERGENT B1, `(.L_x_11) ;  /* 0x000001b000017945 */ /* 0x000fe20003800200 */
[----:B------:R-:W-:-:S04]  /*0aa0*/  LOP3.LUT R7, R0, 0x7, RZ, 0xc0, !PT ;  /* 0x0000000700077812 */ /* 0x000fc800078ec0ff */
[----:B------:R-:W-:-:S07]  /*0ab0*/  ISETP.NE.AND P1, PT, R7, RZ, PT ;  /* 0x000000ff0700720c */ /* 0x000fce0003f25270 */
[----:B------:R-:W-:Y:S06]  /*0ac0*/  @!P0 BRA `(.L_x_12) ;  /* 0x00000000005c8947 */ /* 0x000fec0003800000 */
[----:B------:R-:W0:Y:S01]  /*0ad0*/  S2UR UR5, SR_CgaCtaId ;  /* 0x00000000000579c3 */ /* 0x000e220000008800 */
[----:B------:R-:W1:Y:S01]  /*0ae0*/  LDCU UR7, c[0x0][0x38c] ;  /* 0x00007180ff0777ac */ /* 0x000e620008000800 */
[----:B------:R-:W-:Y:S01]  /*0af0*/  UMOV UR4, 0x400 ;  /* 0x0000040000047882 */ /* 0x000fe20000000000 */
[----:B-1----:R-:W-:Y:S01]  /*0b00*/  IMAD R0, R9, UR7, R4 ;  /* 0x0000000709007c24 */ /* 0x002fe2000f8e0204 */
[----:B------:R-:W-:Y:S01]  /*0b10*/  IADD3 R4, PT, PT, R4, 0x100, RZ ;  /* 0x0000010004047810 */ /* 0x000fe20007ffe0ff */
[----:B0-----:R-:W-:-:S06]  /*0b20*/  ULEA UR4, UR5, UR4, 0x18 ;  /* 0x0000000405047291 */ /* 0x001fcc000f8ec0ff */
[----:B------:R-:W-:-:S05]  /*0b30*/  LEA R0, R0, UR4, 0x2 ;  /* 0x0000000400007c11 */ /* 0x000fca000f8e10ff */
[----:B------:R-:W0:Y:S04]  /*0b40*/  LDS R5, [R0] ;  /* 0x0000000000057984 */ /* 0x000e280000000800 */
[----:B------:R-:W1:Y:S04]  /*0b50*/  LDS R6, [R0+0x80] ;  /* 0x0000800000067984 */ /* 0x000e680000000800 */
[----:B------:R-:W2:Y:S04]  /*0b60*/  LDS R8, [R0+0x100] ;  /* 0x0001000000087984 */ /* 0x000ea80000000800 */
[----:B------:R-:W3:Y:S04]  /*0b70*/  LDS R10, [R0+0x180] ;  /* 0x00018000000a7984 */ /* 0x000ee80000000800 */
[----:B------:R-:W4:Y:S04]  /*0b80*/  LDS R12, [R0+0x200] ;  /* 0x00020000000c7984 */ /* 0x000f280000000800 */
[----:B------:R-:W5:Y:S04]  /*0b90*/  LDS R16, [R0+0x280] ;  /* 0x0002800000107984 */ /* 0x000f680000000800 */
[----:B------:R-:W5:Y:S04]  /*0ba0*/  LDS R18, [R0+0x300] ;  /* 0x0003000000127984 */ /* 0x000f680000000800 */
[----:B------:R-:W5:Y:S01]  /*0bb0*/  LDS R20, [R0+0x380] ;  /* 0x0003800000147984 */ /* 0x000f620000000800 */
[----:B0-----:R-:W-:-:S04]  /*0bc0*/  FADD R5, R14, R5 ;  /* 0x000000050e057221 */ /* 0x001fc80000000000 */
[----:B-1----:R-:W-:-:S04]  /*0bd0*/  FADD R5, R5, R6 ;  /* 0x0000000605057221 */ /* 0x002fc80000000000 */
[----:B--2---:R-:W-:-:S04]  /*0be0*/  FADD R5, R5, R8 ;  /* 0x0000000805057221 */ /* 0x004fc80000000000 */
[----:B---3--:R-:W-:-:S04]  /*0bf0*/  FADD R5, R5, R10 ;  /* 0x0000000a05057221 */ /* 0x008fc80000000000 */
[----:B----4-:R-:W-:-:S04]  /*0c00*/  FADD R5, R5, R12 ;  /* 0x0000000c05057221 */ /* 0x010fc80000000000 */
[----:B-----5:R-:W-:-:S04]  /*0c10*/  FADD R5, R5, R16 ;  /* 0x0000001005057221 */ /* 0x020fc80000000000 */
[----:B------:R-:W-:-:S04]  /*0c20*/  FADD R5, R5, R18 ;  /* 0x0000001205057221 */ /* 0x000fc80000000000 */
[----:B------:R-:W-:-:S07]  /*0c30*/  FADD R14, R5, R20 ;  /* 0x00000014050e7221 */ /* 0x000fce0000000000 */
.L_x_12:
[----:B------:R-:W-:Y:S05]  /*0c40*/  BSYNC.RECONVERGENT B1 ;  /* 0x0000000000017941 */ /* 0x000fea0003800200 */
.L_x_11:
[----:B------:R-:W-:Y:S05]  /*0c50*/  @!P1 BRA `(.L_x_1) ;  /* 0x0000000000889947 */ /* 0x000fea0003800000 */
[----:B------:R-:W-:Y:S01]  /*0c60*/  ISETP.GE.U32.AND P0, PT, R7, 0x4, PT ;  /* 0x000000040700780c */ /* 0x000fe20003f06070 */
[----:B------:R-:W-:Y:S01]  /*0c70*/  BSSY.RECONVERGENT B1, `(.L_x_13) ;  /* 0x0000012000017945 */ /* 0x000fe20003800200 */
[----:B------:R-:W-:-:S11]  /*0c80*/  ISETP.NE.AND P1, PT, R3, RZ, PT ;  /* 0x000000ff0300720c */ /* 0x000fd60003f25270 */
[----:B------:R-:W-:Y:S05]  /*0c90*/  @!P0 BRA `(.L_x_14) ;  /* 0x00000000003c8947 */ /* 0x000fea0003800000 */
        /* <DEDUP_REMOVED lines=10> */
[----:B------:R-:W3:Y:S01]  /*0d40*/  LDS R10, [R0+0x180] ;  /* 0x00018000000a7984 */ /* 0x000ee20000000800 */
[----:B0-----:R-:W-:-:S04]  /*0d50*/  FADD R5, R14, R5 ;  /* 0x000000050e057221 */ /* 0x001fc80000000000 */
[----:B-1----:R-:W-:-:S04]  /*0d60*/  FADD R5, R5, R6 ;  /* 0x0000000605057221 */ /* 0x002fc80000000000 */
[----:B--2---:R-:W-:-:S04]  /*0d70*/  FADD R5, R5, R8 ;  /* 0x0000000805057221 */ /* 0x004fc80000000000 */
[----:B---3--:R-:W-:-:S07]  /*0d80*/  FADD R14, R5, R10 ;  /* 0x0000000a050e7221 */ /* 0x008fce0000000000 */
.L_x_14:
[----:B------:R-:W-:Y:S05]  /*0d90*/  BSYNC.RECONVERGENT B1 ;  /* 0x0000000000017941 */ /* 0x000fea0003800200 */
.L_x_13:
[----:B------:R-:W-:Y:S05]  /*0da0*/  @!P1 BRA `(.L_x_1) ;  /* 0x0000000000349947 */ /* 0x000fea0003800000 */
[----:B------:R-:W0:Y:S01]  /*0db0*/  S2UR UR5, SR_CgaCtaId ;  /* 0x00000000000579c3 */ /* 0x000e220000008800 */
[----:B------:R-:W1:Y:S01]  /*0dc0*/  LDCU UR7, c[0x0][0x38c] ;  /* 0x00007180ff0777ac */ /* 0x000e620008000800 */
[----:B------:R-:W-:Y:S01]  /*0dd0*/  IMAD.MOV R3, RZ, RZ, -R3 ;  /* 0x000000ffff037224 */ /* 0x000fe200078e0a03 */
[----:B------:R-:W-:Y:S01]  /*0de0*/  UMOV UR4, 0x400 ;  /* 0x0000040000047882 */ /* 0x000fe20000000000 */
[----:B-1----:R-:W-:Y:S01]  /*0df0*/  IMAD R0, R9, UR7, R4 ;  /* 0x0000000709007c24 */ /* 0x002fe2000f8e0204 */
[----:B0-----:R-:W-:-:S06]  /*0e00*/  ULEA UR4, UR5, UR4, 0x18 ;  /* 0x0000000405047291 */ /* 0x001fcc000f8ec0ff */
[----:B------:R-:W-:-:S07]  /*0e10*/  LEA R0, R0, UR4, 0x2 ;  /* 0x0000000400007c11 */ /* 0x000fce000f8e10ff */
.L_x_15:
[----:B------:R0:W1:Y:S01]  /*0e20*/  LDS R5, [R0] ;  /* 0x0000000000057984 */ /* 0x0000620000000800 */
[----:B------:R-:W-:-:S04]  /*0e30*/  IADD3 R3, PT, PT, R3, 0x1, RZ ;  /* 0x0000000103037810 */ /* 0x000fc80007ffe0ff */
[----:B------:R-:W-:Y:S02]  /*0e40*/  ISETP.NE.AND P0, PT, R3, RZ, PT ;  /* 0x000000ff0300720c */ /* 0x000fe40003f05270 */
[----:B0-----:R-:W-:Y:S01]  /*0e50*/  IADD3 R0, PT, PT, R0, 0x80, RZ ;  /* 0x0000008000007810 */ /* 0x001fe20007ffe0ff */
[----:B-1----:R-:W-:-:S10]  /*0e60*/  FADD R14, R5, R14 ;  /* 0x0000000e050e7221 */ /* 0x002fd40000000000 */
[----:B------:R-:W-:Y:S05]  /*0e70*/  @P0 BRA `(.L_x_15) ;  /* 0xfffffffc00e80947 */ /* 0x000fea000383ffff */
.L_x_1:
[----:B------:R-:W-:Y:S05]  /*0e80*/  BSYNC.RECONVERGENT B0 ;  /* 0x0000000000007941 */ /* 0x000fea0003800200 */
.L_x_0:
[----:B------:R-:W0:Y:S01]  /*0e90*/  SHFL.BFLY PT, R3, R14, 0x10, 0x1f ;  /* 0x0e001f000e037f89 */ /* 0x000e2200000e0000 */
[----:B------:R-:W1:Y:S02]  /*0ea0*/  LDCU UR7, c[0x0][0x38c] ;  /* 0x00007180ff0777ac */ /* 0x000e640008000800 */
[----:B-1----:R-:W-:Y:S01]  /*0eb0*/  ISETP.GE.AND P0, PT, R2, UR7, PT ;  /* 0x0000000702007c0c */ /* 0x002fe2000bf06270 */
[----:B0-----:R-:W-:-:S05]  /*0ec0*/  FADD R3, R3, R14 ;  /* 0x0000000e03037221 */ /* 0x001fca0000000000 */
[----:B------:R-:W0:Y:S02]  /*0ed0*/  SHFL.BFLY PT, R0, R3, 0x8, 0x1f ;  /* 0x0d001f0003007f89 */ /* 0x000e2400000e0000 */
[----:B0-----:R-:W-:-:S05]  /*0ee0*/  FADD R0, R3, R0 ;  /* 0x0000000003007221 */ /* 0x001fca0000000000 */
[----:B------:R-:W0:Y:S02]  /*0ef0*/  SHFL.BFLY PT, R5, R0, 0x4, 0x1f ;  /* 0x0c801f0000057f89 */ /* 0x000e2400000e0000 */
[----:B0-----:R-:W-:-:S05]  /*0f00*/  FADD R5, R0, R5 ;  /* 0x0000000500057221 */ /* 0x001fca0000000000 */
[----:B------:R-:W0:Y:S02]  /*0f10*/  SHFL.BFLY PT, R4, R5, 0x2, 0x1f ;  /* 0x0c401f0005047f89 */ /* 0x000e2400000e0000 */
[----:B0-----:R-:W-:-:S05]  /*0f20*/  FADD R4, R5, R4 ;  /* 0x0000000405047221 */ /* 0x001fca0000000000 */
[----:B------:R0:W1:Y:S01]  /*0f30*/  SHFL.BFLY PT, R7, R4, 0x1, 0x1f ;  /* 0x0c201f0004077f89 */ /* 0x00006200000e0000 */
[----:B------:R-:W-:Y:S05]  /*0f40*/  @P0 EXIT ;  /* 0x000000000000094d */ /* 0x000fea0003800000 */
[----:B------:R-:W-:Y:S01]  /*0f50*/  LOP3.LUT R14, RZ, R2, RZ, 0x33, !PT ;  /* 0x00000002ff0e7212 */ /* 0x000fe200078e33ff */
[----:B------:R-:W-:Y:S01]  /*0f60*/  BSSY.RECONVERGENT B0, `(.L_x_16) ;  /* 0x0000027000007945 */ /* 0x000fe20003800200 */
[----:B-1----:R-:W-:-:S03]  /*0f70*/  FADD R3, R4, R7 ;  /* 0x0000000704037221 */ /* 0x002fc60000000000 */
[----:B------:R-:W-:-:S05]  /*0f80*/  VIADD R14, R14, UR7 ;  /* 0x000000070e0e7c36 */ /* 0x000fca0008000000 */
[----:B------:R-:W-:-:S04]  /*0f90*/  LOP3.LUT R0, R14, 0x60, RZ, 0xc0, !PT ;  /* 0x000000600e007812 */ /* 0x000fc800078ec0ff */
[----:B------:R-:W-:-:S13]  /*0fa0*/  ISETP.NE.AND P0, PT, R0, 0x60, PT ;  /* 0x000000600000780c */ /* 0x000fda0003f05270 */
[----:B------:R-:W-:Y:S05]  /*0fb0*/  @!P0 BRA `(.L_x_17) ;  /* 0x0000000000848947 */ /* 0x000fea0003800000 */
[----:B------:R-:W1:Y:S01]  /*0fc0*/  S2UR UR5, SR_CgaCtaId ;  /* 0x00000000000579c3 */ /* 0x000e620000008800 */
[----:B------:R-:W-:Y:S01]  /*0fd0*/  LEA.HI R0, R14, 0x1, RZ, 0x1b ;  /* 0x000000010e007811 */ /* 0x000fe200078fd8ff */
[----:B------:R-:W-:Y:S01]  /*0fe0*/  UMOV UR4, 0x400 ;  /* 0x0000040000047882 */ /* 0x000fe20000000000 */
[--C-:B------:R-:W-:Y:S02]  /*0ff0*/  IMAD R12, R9, UR7, R2.reuse ;  /* 0x00000007090c7c24 */ /* 0x100fe4000f8e0202 */
[C---:B------:R-:W-:Y:S01]  /*1000*/  SHF.L.U32 R7, R0.reuse, 0x5, RZ ;  /* 0x0000000500077819 */ /* 0x040fe200000006ff */
[----:B------:R-:W-:Y:S01]  /*1010*/  IMAD R15, R11, UR7, R2 ;  /* 0x000000070b0f7c24 */ /* 0x000fe2000f8e0202 */
[----:B------:R-:W-:Y:S01]  /*1020*/  LOP3.LUT R0, R0, 0x3, RZ, 0xc0, !PT ;  /* 0x0000000300007812 */ /* 0x000fe200078ec0ff */
[----:B0-----:R-:W0:Y:S01]  /*1030*/  LDC.64 R4, c[0x0][0x390] ;  /* 0x0000e400ff047b82 */ /* 0x001e220000000a00 */
[----:B------:R-:W-:Y:S02]  /*1040*/  LOP3.LUT R2, R2, 0x60, R7, 0xf8, !PT ;  /* 0x0000006002027812 */ /* 0x000fe400078ef807 */
[----:B------:R-:W-:Y:S01]  /*1050*/  IADD3 R13, PT, PT, -R0, RZ, RZ ;  /* 0x000000ff000d7210 */ /* 0x000fe20007ffe1ff */
[----:B-1----:R-:W-:-:S06]  /*1060*/  ULEA UR4, UR5, UR4, 0x18 ;  /* 0x0000000405047291 */ /* 0x002fcc000f8ec0ff */
[----:B------:R-:W-:-:S07]  /*1070*/  LEA R12, R12, UR4, 0x2 ;  /* 0x000000040c0c7c11 */ /* 0x000fce000f8e10ff */
.L_x_20:
[----:B-1----:R-:W1:Y:S01]  /*1080*/  LDS R0, [R12] ;  /* 0x000000000c007984 */ /* 0x002e620000000800 */
[----:B------:R-:W2:Y:S01]  /*1090*/  MUFU.RCP R6, R3 ;  /* 0x0000000300067308 */ /* 0x000ea20000001000 */
[----:B------:R-:W-:Y:S01]  /*10a0*/  VIADD R13, R13, 0x1 ;  /* 0x000000010d0d7836 */ /* 0x000fe20000000000 */
[----:B------:R-:W-:Y:S04]  /*10b0*/  BSSY.RECONVERGENT B1, `(.L_x_18) ;  /* 0x000000d000017945 */ /* 0x000fe80003800200 */
[----:B------:R-:W-:Y:S01]  /*10c0*/  ISETP.NE.AND P2, PT, R13, RZ, PT ;  /* 0x000000ff0d00720c */ /* 0x000fe20003f45270 */
[----:B--2---:R-:W-:-:S04]  /*10d0*/  FFMA R7, -R3, R6, 1 ;  /* 0x3f80000003077423 */ /* 0x004fc80000000106 */
[----:B------:R-:W-:Y:S01]  /*10e0*/  FFMA R7, R6, R7, R6 ;  /* 0x0000000706077223 */ /* 0x000fe20000000006 */
[----:B-1----:R-:W1:Y:S03]  /*10f0*/  FCHK P0, R0, R3 ;  /* 0x0000000300007302 */ /* 0x002e660000000000 */
[----:B------:R-:W-:-:S04]  /*1100*/  FFMA R6, R0, R7, RZ ;  /* 0x0000000700067223 */ /* 0x000fc800000000ff */
[----:B------:R-:W-:-:S04]  /*1110*/  FFMA R8, -R3, R6, R0 ;  /* 0x0000000603087223 */ /* 0x000fc80000000100 */
[----:B------:R-:W-:Y:S01]  /*1120*/  FFMA R17, R7, R8, R6 ;  /* 0x0000000807117223 */ /* 0x000fe20000000006 */
[----:B0-----:R-:W-:Y:S01]  /*1130*/  IMAD.WIDE R6, R15, 0x4, R4 ;  /* 0x000000040f067825 */ /* 0x001fe200078e0204 */
[----:B-1----:R-:W-:Y:S06]  /*1140*/  @!P0 BRA `(.L_x_19) ;  /* 0x00000000000c8947 */ /* 0x002fec0003800000 */
[----:B------:R-:W-:-:S07]  /*1150*/  MOV R8, 0x1170 ;  /* 0x0000117000087802 */ /* 0x000fce0000000f00 */
[----:B------:R-:W-:Y:S05]  /*1160*/  CALL.REL.NOINC `($__internal_0_$__cuda_sm3x_div_rn_noftz_f32_slowpath) ;  /* 0x0000000400787944 */ /* 0x000fea0003c00000 */
[----:B------:R-:W-:-:S07]  /*1170*/  MOV R17, R0 ;  /* 0x0000000000117202 */ /* 0x000fce0000000f00 */
.L_x_19:
[----:B------:R-:W-:Y:S05]  /*1180*/  BSYNC.RECONVERGENT B1 ;  /* 0x0000000000017941 */ /* 0x000fea0003800200 */
.L_x_18:
[----:B------:R1:W-:Y:S01]  /*1190*/  STG.E desc[UR8][R6.64], R17 ;  /* 0x0000001106007986 */ /* 0x0003e2000c101908 */
[----:B------:R-:W-:Y:S01]  /*11a0*/  IADD3 R15, PT, PT, R15, 0x20, RZ ;  /* 0x000000200f0f7810 */ /* 0x000fe20007ffe0ff */
[----:B------:R-:W-:Y:S01]  /*11b0*/  VIADD R12, R12, 0x80 ;  /* 0x000000800c0c7836 */ /* 0x000fe20000000000 */
[----:B------:R-:W-:Y:S06]  /*11c0*/  @P2 BRA `(.L_x_20) ;  /* 0xfffffffc00ac2947 */ /* 0x000fec000383ffff */
.L_x_17:
[----:B------:R-:W-:Y:S05]  /*11d0*/  BSYNC.RECONVERGENT B0 ;  /* 0x0000000000007941 */ /* 0x000fea0003800200 */
.L_x_16:
[----:B------:R-:W-:-:S13]  /*11e0*/  ISETP.GE.U32.AND P0, PT, R14, 0x60, PT ;  /* 0x000000600e00780c */ /* 0x000fda0003f06070 */
[----:B------:R-:W-:Y:S05]  /*11f0*/  @!P0 EXIT ;  /* 0x000000000000894d */ /* 0x000fea0003800000 */
[----:B------:R-:W2:Y:S01]  /*1200*/  S2UR UR7, SR_CgaCtaId ;  /* 0x00000000000779c3 */ /* 0x000ea20000008800 */
[----:B------:R-:W3:Y:S01]  /*1210*/  LDCU UR10, c[0x0][0x38c] ;  /* 0x00007180ff0a77ac */ /* 0x000ee20008000800 */
[----:B------:R-:W4:Y:S01]  /*1220*/  LDCU.64 UR4, c[0x0][0x390] ;  /* 0x00007200ff0477ac */ /* 0x000f220008000a00 */
[----:B------:R-:W-:Y:S01]  /*1230*/  UMOV UR6, 0x400 ;  /* 0x0000040000067882 */ /* 0x000fe20000000000 */
[----:B------:R-:W0:Y:S01]  /*1240*/  LDCU UR11, c[0x0][0x38c] ;  /* 0x00007180ff0b77ac */ /* 0x000e220008000800 */
[--C-:B---3--:R-:W-:Y:S02]  /*1250*/  IMAD R9, R9, UR10, R2.reuse ;  /* 0x0000000a09097c24 */ /* 0x108fe4000f8e0202 */
[----:B------:R-:W-:Y:S01]  /*1260*/  IMAD R11, R11, UR10, R2 ;  /* 0x0000000a0b0b7c24 */ /* 0x000fe2000f8e0202 */
[----:B----4-:R-:W-:Y:S02]  /*1270*/  UIADD3 UR4, UP0, UPT, UR4, 0x100, URZ ;  /* 0x0000010004047890 */ /* 0x010fe4000ff1e0ff */
[----:B--2---:R-:W-:-:S02]  /*1280*/  ULEA UR6, UR7, UR6, 0x18 ;  /* 0x0000000607067291 */ /* 0x004fc4000f8ec0ff */
[----:B------:R-:W-:-:S04]  /*1290*/  UIADD3.X UR5, UPT, UPT, URZ, UR5, URZ, UP0, !UPT ;  /* 0x00000005ff057290 */ /* 0x000fc800087fe4ff */
[----:B------:R-:W-:-:S04]  /*12a0*/  LEA R9, R9, UR6, 0x2 ;  /* 0x0000000609097c11 */ /* 0x000fc8000f8e10ff */
[----:B01----:R-:W-:-:S07]  /*12b0*/  IADD3 R6, PT, PT, R9, 0x100, RZ ;  /* 0x0000010009067810 */ /* 0x003fce0007ffe0ff */
.L_x_29:
[----:B------:R-:W0:Y:S01]  /*12c0*/  LDS R10, [R6+-0x100] ;  /* 0xffff0000060a7984 */ /* 0x000e220000000800 */
[----:B------:R-:W1:Y:S01]  /*12d0*/  MUFU.RCP R0, R3 ;  /* 0x0000000300007308 */ /* 0x000e620000001000 */
[----:B------:R-:W-:Y:S01]  /*12e0*/  MOV R4, UR4 ;  /* 0x0000000400047c02 */ /* 0x000fe20008000f00 */
[----:B------:R-:W-:Y:S01]  /*12f0*/  BSSY.RECONVERGENT B0, `(.L_x_21) ;  /* 0x000000e000007945 */ /* 0x000fe20003800200 */
[----:B-1----:R-:W-:-:S04]  /*1300*/  FFMA R5, -R3, R0, 1 ;  /* 0x3f80000003057423 */ /* 0x002fc80000000100 */
[----:B------:R-:W-:Y:S01]  /*1310*/  FFMA R0, R0, R5, R0 ;  /* 0x0000000500007223 */ /* 0x000fe20000000000 */
[----:B------:R-:W-:Y:S02]  /*1320*/  IMAD.U32 R5, RZ, RZ, UR5 ;  /* 0x00000005ff057e24 */ /* 0x000fe4000f8e00ff */
[----:B------:R-:W-:Y:S01]  /*1330*/  IMAD.WIDE R4, R11, 0x4, R4 ;  /* 0x000000040b047825 */ /* 0x000fe200078e0204 */
[----:B0-----:R-:W0:Y:S03]  /*1340*/  FCHK P0, R10, R3 ;  /* 0x000000030a007302 */ /* 0x001e260000000000 */
[----:B------:R-:W-:-:S04]  /*1350*/  FFMA R7, R0, R10, RZ ;  /* 0x0000000a00077223 */ /* 0x000fc800000000ff */
[----:B------:R-:W-:-:S04]  /*1360*/  FFMA R8, -R3, R7, R10 ;  /* 0x0000000703087223 */ /* 0x000fc8000000010a */
[----:B------:R-:W-:Y:S01]  /*1370*/  FFMA R7, R0, R8, R7 ;  /* 0x0000000800077223 */ /* 0x000fe20000000007 */
[----:B0-----:R-:W-:Y:S06]  /*1380*/  @!P0 BRA `(.L_x_22) ;  /* 0x0000000000108947 */ /* 0x001fec0003800000 */
[----:B------:R-:W-:Y:S02]  /*1390*/  MOV R0, R10 ;  /* 0x0000000a00007202 */ /* 0x000fe40000000f00 */
[----:B------:R-:W-:-:S07]  /*13a0*/  MOV R8, 0x13c0 ;  /* 0x000013c000087802 */ /* 0x000fce0000000f00 */
[----:B------:R-:W-:Y:S05]  /*13b0*/  CALL.REL.NOINC `($__internal_0_$__cuda_sm3x_div_rn_noftz_f32_slowpath) ;  /* 0x0000000000e47944 */ /* 0x000fea0003c00000 */
[----:B------:R-:W-:-:S07]  /*13c0*/  MOV R7, R0 ;  /* 0x0000000000077202 */ /* 0x000fce0000000f00 */
.L_x_22:
[----:B------:R-:W-:Y:S05]  /*13d0*/  BSYNC.RECONVERGENT B0 ;  /* 0x0000000000007941 */ /* 0x000fea0003800200 */
.L_x_21:
[----:B------:R-:W0:Y:S01]  /*13e0*/  LDS R10, [R6+-0x80] ;  /* 0xffff8000060a7984 */ /* 0x000e220000000800 */
[----:B------:R-:W1:Y:S01]  /*13f0*/  MUFU.RCP R0, R3 ;  /* 0x0000000300007308 */ /* 0x000e620000001000 */
[----:B------:R-:W-:Y:S02]  /*1400*/  BSSY.RECONVERGENT B0, `(.L_x_23) ;  /* 0x000000d000007945 */ /* 0x000fe40003800200 */
[----:B------:R2:W-:Y:S01]  /*1410*/  STG.E desc[UR8][R4.64+-0x100], R7 ;  /* 0xffff000704007986 */ /* 0x0005e2000c101908 */
[----:B-1----:R-:W-:-:S04]  /*1420*/  FFMA R9, -R3, R0, 1 ;  /* 0x3f80000003097423 */ /* 0x002fc80000000100 */
[----:B------:R-:W-:Y:S01]  /*1430*/  FFMA R0, R0, R9, R0 ;  /* 0x0000000900007223 */ /* 0x000fe20000000000 */
[----:B0-----:R-:W0:Y:S03]  /*1440*/  FCHK P0, R10, R3 ;  /* 0x000000030a007302 */ /* 0x001e260000000000 */
[----:B------:R-:W-:-:S04]  /*1450*/  FFMA R8, R0, R10, RZ ;  /* 0x0000000a00087223 */ /* 0x000fc800000000ff */
[----:B------:R-:W-:-:S04]  /*1460*/  FFMA R9, -R3, R8, R10 ;  /* 0x0000000803097223 */ /* 0x000fc8000000010a */
[----:B------:R-:W-:Y:S01]  /*1470*/  FFMA R9, R0, R9, R8 ;  /* 0x0000000900097223 */ /* 0x000fe20000000008 */
[----:B0-2---:R-:W-:Y:S06]  /*1480*/  @!P0 BRA `(.L_x_24) ;  /* 0x0000000000108947 */ /* 0x005fec0003800000 */
[----:B------:R-:W-:Y:S01]  /*1490*/  IMAD.MOV.U32 R0, RZ, RZ, R10 ;  /* 0x000000ffff007224 */ /* 0x000fe200078e000a */
[----:B------:R-:W-:-:S07]  /*14a0*/  MOV R8, 0x14c0 ;  /* 0x000014c000087802 */ /* 0x000fce0000000f00 */
[----:B------:R-:W-:Y:S05]  /*14b0*/  CALL.REL.NOINC `($__internal_0_$__cuda_sm3x_div_rn_noftz_f32_slowpath) ;  /* 0x0000000000a47944 */ /* 0x000fea0003c00000 */
[----:B------:R-:W-:-:S07]  /*14c0*/  MOV R9, R0 ;  /* 0x0000000000097202 */ /* 0x000fce0000000f00 */
.L_x_24:
[----:B------:R-:W-:Y:S05]  /*14d0*/  BSYNC.RECONVERGENT B0 ;  /* 0x0000000000007941 */ /* 0x000fea0003800200 */
.L_x_23:
[----:B------:R-:W0:Y:S01]  /*14e0*/  LDS R10, [R6] ;  /* 0x00000000060a7984 */ /* 0x000e220000000800 */
        /* <DEDUP_REMOVED lines=10> */
[----:B------:R-:W-:Y:S02]  /*1590*/  MOV R0, R10 ;  /* 0x0000000a00007202 */ /* 0x000fe40000000f00 */
[----:B------:R-:W-:-:S07]  /*15a0*/  MOV R8, 0x15c0 ;  /* 0x000015c000087802 */ /* 0x000fce0000000f00 */
[----:B------:R-:W-:Y:S05]  /*15b0*/  CALL.REL.NOINC `($__internal_0_$__cuda_sm3x_div_rn_noftz_f32_slowpath) ;  /* 0x0000000000647944 */ /* 0x000fea0003c00000 */
[----:B------:R-:W-:-:S07]  /*15c0*/  IMAD.MOV.U32 R7, RZ, RZ, R0 ;  /* 0x000000ffff077224 */ /* 0x000fce00078e0000 */
.L_x_26:
[----:B------:R-:W-:Y:S05]  /*15d0*/  BSYNC.RECONVERGENT B0 ;  /* 0x0000000000007941 */ /* 0x000fea0003800200 */
.L_x_25:
[----:B------:R-:W0:Y:S01]  /*15e0*/  LDS R10, [R6+0x80] ;  /* 0x00008000060a7984 */ /* 0x000e220000000800 */
        /* <DEDUP_REMOVED lines=13> */
[----:B------:R-:W-:-:S07]  /*16c0*/  MOV R9, R0 ;  /* 0x0000000000097202 */ /* 0x000fce0000000f00 */
.L_x_28:
[----:B------:R-:W-:Y:S05]  /*16d0*/  BSYNC.RECONVERGENT B0 ;  /* 0x0000000000007941 */ /* 0x000fea0003800200 */
.L_x_27:
[----:B------:R0:W-:Y:S01]  /*16e0*/  STG.E desc[UR8][R4.64+0x80], R9 ;  /* 0x0000800904007986 */ /* 0x0001e2000c101908 */
[----:B------:R-:W-:Y:S01]  /*16f0*/  VIADD R2, R2, 0x80 ;  /* 0x0000008002027836 */ /* 0x000fe20000000000 */
[----:B------:R-:W-:Y:S02]  /*1700*/  IADD3 R6, PT, PT, R6, 0x200, RZ ;  /* 0x0000020006067810 */ /* 0x000fe40007ffe0ff */
[----:B------:R-:W-:Y:S02]  /*1710*/  IADD3 R11, PT, PT, R11, 0x80, RZ ;  /* 0x000000800b0b7810 */ /* 0x000fe40007ffe0ff */
[----:B------:R-:W-:-:S13]  /*1720*/  ISETP.GE.AND P0, PT, R2, UR11, PT ;  /* 0x0000000b02007c0c */ /* 0x000fda000bf06270 */
[----:B0-----:R-:W-:Y:S05]  /*1730*/  @!P0 BRA `(.L_x_29) ;  /* 0xfffffff800e08947 */ /* 0x001fea000383ffff */
[----:B------:R-:W-:Y:S05]  /*1740*/  EXIT ;  /* 0x000000000000794d */ /* 0x000fea0003800000 */
        .weak           $__internal_0_$__cuda_sm3x_div_rn_noftz_f32_slowpath
        .type           $__internal_0_$__cuda_sm3x_div_rn_noftz_f32_slowpath,@function
        .size           $__internal_0_$__cuda_sm3x_div_rn_noftz_f32_slowpath,(.L_x_77 - $__internal_0_$__cuda_sm3x_div_rn_noftz_f32_slowpath)
$__internal_0_$__cuda_sm3x_div_rn_noftz_f32_slowpath:
[----:B------:R-:W-:Y:S01]  /*1750*/  SHF.R.U32.HI R10, RZ, 0x17, R3 ;  /* 0x00000017ff0a7819 */ /* 0x000fe20000011603 */
[----:B------:R-:W-:Y:S01]  /*1760*/  BSSY.RECONVERGENT B2, `(.L_x_30) ;  /* 0x0000063000027945 */ /* 0x000fe20003800200 */
[----:B------:R-:W-:Y:S02]  /*1770*/  SHF.R.U32.HI R17, RZ, 0x17, R0 ;  /* 0x00000017ff117819 */ /* 0x000fe40000011600 */
[----:B------:R-:W-:Y:S02]  /*1780*/  LOP3.LUT R10, R10, 0xff, RZ, 0xc0, !PT ;  /* 0x000000ff0a0a7812 */ /* 0x000fe400078ec0ff */
[----:B------:R-:W-:Y:S02]  /*1790*/  LOP3.LUT R17, R17, 0xff, RZ, 0xc0, !PT ;  /* 0x000000ff11117812 */ /* 0x000fe400078ec0ff */
[----:B------:R-:W-:Y:S01]  /*17a0*/  MOV R19, R3 ;  /* 0x0000000300137202 */ /* 0x000fe20000000f00 */
[----:B------:R-:W-:Y:S01]  /*17b0*/  VIADD R20, R10, 0xffffffff ;  /* 0xffffffff0a147836 */ /* 0x000fe20000000000 */
[----:B------:R-:W-:-:S04]  /*17c0*/  IADD3 R18, PT, PT, R17, -0x1, RZ ;  /* 0xffffffff11127810 */ /* 0x000fc80007ffe0ff */
[----:B------:R-:W-:-:S04]  /*17d0*/  ISETP.GT.U32.AND P0, PT, R20, 0xfd, PT ;  /* 0x000000fd1400780c */ /* 0x000fc80003f04070 */
[----:B------:R-:W-:-:S13]  /*17e0*/  ISETP.GT.U32.OR P0, PT, R18, 0xfd, P0 ;  /* 0x000000fd1200780c */ /* 0x000fda0000704470 */
[----:B------:R-:W-:Y:S01]  /*17f0*/  @!P0 IMAD.MOV.U32 R16, RZ, RZ, RZ ;  /* 0x000000ffff108224 */ /* 0x000fe200078e00ff */
[----:B------:R-:W-:Y:S06]  /*1800*/  @!P0 BRA `(.L_x_31) ;  /* 0x00000000005c8947 */ /* 0x000fec0003800000 */
[----:B------:R-:W-:Y:S02]  /*1810*/  FSETP.GTU.FTZ.AND P0, PT, |R0|, +INF , PT ;  /* 0x7f8000000000780b */ /* 0x000fe40003f1c200 */
[----:B------:R-:W-:-:S04]  /*1820*/  FSETP.GTU.FTZ.AND P1, PT, |R3|, +INF , PT ;  /* 0x7f8000000300780b */ /* 0x000fc80003f3c200 */
[----:B------:R-:W-:-:S13]  /*1830*/  PLOP3.LUT P0, PT, P0, P1, PT, 0xf8, 0x8f ;  /* 0x00000000008f781c */ /* 0x000fda0000703f70 */
[----:B------:R-:W-:Y:S05]  /*1840*/  @P0 BRA `(.L_x_32) ;  /* 0x00000004004c0947 */ /* 0x000fea0003800000 */
[----:B------:R-:W-:-:S13]  /*1850*/  LOP3.LUT P0, RZ, R19, 0x7fffffff, R0, 0xc8, !PT ;  /* 0x7fffffff13ff7812 */ /* 0x000fda000780c800 */
[----:B------:R-:W-:Y:S05]  /*1860*/  @!P0 BRA `(.L_x_33) ;  /* 0x00000004003c8947 */ /* 0x000fea0003800000 */
[C---:B------:R-:W-:Y:S02]  /*1870*/  FSETP.NEU.FTZ.AND P3, PT, |R0|.reuse, +INF , PT ;  /* 0x7f8000000000780b */ /* 0x040fe40003f7d200 */
[----:B------:R-:W-:Y:S02]  /*1880*/  FSETP.NEU.FTZ.AND P1, PT, |R3|, +INF , PT ;  /* 0x7f8000000300780b */ /* 0x000fe40003f3d200 */
[----:B------:R-:W-:-:S11]  /*1890*/  FSETP.NEU.FTZ.AND P0, PT, |R0|, +INF , PT ;  /* 0x7f8000000000780b */ /* 0x000fd60003f1d200 */
[----:B------:R-:W-:Y:S05]  /*18a0*/  @!P1 BRA !P3, `(.L_x_33) ;  /* 0x00000004002c9947 */ /* 0x000fea0005800000 */
[----:B------:R-:W-:-:S04]  /*18b0*/  LOP3.LUT P3, RZ, R0, 0x7fffffff, RZ, 0xc0, !PT ;  /* 0x7fffffff00ff7812 */ /* 0x000fc8000786c0ff */
[----:B------:R-:W-:-:S13]  /*18c0*/  PLOP3.LUT P1, PT, P1, P3, PT, 0x2f, 0xf2 ;  /* 0x0000000000f2781c */ /* 0x000fda0000f26577 */
[----:B------:R-:W-:Y:S05]  /*18d0*/  @P1 BRA `(.L_x_34) ;  /* 0x0000000400181947 */ /* 0x000fea0003800000 */
[----:B------:R-:W-:-:S04]  /*18e0*/  LOP3.LUT P1, RZ, R19, 0x7fffffff, RZ, 0xc0, !PT ;  /* 0x7fffffff13ff7812 */ /* 0x000fc8000782c0ff */
[----:B------:R-:W-:-:S13]  /*18f0*/  PLOP3.LUT P0, PT, P0, P1, PT, 0x2f, 0xf2 ;  /* 0x0000000000f2781c */ /* 0x000fda0000702577 */
[----:B------:R-:W-:Y:S05]  /*1900*/  @P0 BRA `(.L_x_35) ;  /* 0x0000000400000947 */ /* 0x000fea0003800000 */
[----:B------:R-:W-:Y:S02]  /*1910*/  ISETP.GE.AND P0, PT, R18, RZ, PT ;  /* 0x000000ff1200720c */ /* 0x000fe40003f06270 */
[----:B------:R-:W-:-:S11]  /*1920*/  ISETP.GE.AND P1, PT, R20, RZ, PT ;  /* 0x000000ff1400720c */ /* 0x000fd60003f26270 */
[----:B------:R-:W-:Y:S01]  /*1930*/  @P0 MOV R16, RZ ;  /* 0x000000ff00100202 */ /* 0x000fe20000000f00 */
[----:B------:R-:W-:Y:S01]  /*1940*/  @!P0 FFMA R0, R0, 1.84467440737095516160e+19, RZ ;  /* 0x5f80000000008823 */ /* 0x000fe200000000ff */
[----:B------:R-:W-:Y:S01]  /*1950*/  @!P0 MOV R16, 0xffffffc0 ;  /* 0xffffffc000108802 */ /* 0x000fe20000000f00 */
[----:B------:R-:W-:-:S04]  /*1960*/  @!P1 FFMA R19, R3, 1.84467440737095516160e+19, RZ ;  /* 0x5f80000003139823 */ /* 0x000fc800000000ff */
[----:B------:R-:W-:-:S07]  /*1970*/  @!P1 VIADD R16, R16, 0x40 ;  /* 0x0000004010109836 */ /* 0x000fce0000000000 */
.L_x_31:
[----:B------:R-:W-:Y:S01]  /*1980*/  LEA R18, R10, 0xc0800000, 0x17 ;  /* 0xc08000000a127811 */ /* 0x000fe200078eb8ff */
[----:B------:R-:W-:Y:S01]  /*1990*/  BSSY.RECONVERGENT B3, `(.L_x_36) ;  /* 0x0000036000037945 */ /* 0x000fe20003800200 */
[----:B------:R-:W-:Y:S02]  /*19a0*/  IADD3 R17, PT, PT, R17, -0x7f, RZ ;  /* 0xffffff8111117810 */ /* 0x000fe40007ffe0ff */
[----:B------:R-:W-:-:S03]  /*19b0*/  IADD3 R20, PT, PT, -R18, R19, RZ ;  /* 0x0000001312147210 */ /* 0x000fc60007ffe1ff */
[C---:B------:R-:W-:Y:S01]  /*19c0*/  IMAD R0, R17.reuse, -0x800000, R0 ;  /* 0xff80000011007824 */ /* 0x040fe200078e0200 */
[----:B------:R-:W0:Y:S01]  /*19d0*/  MUFU.RCP R18, R20 ;  /* 0x0000001400127308 */ /* 0x000e220000001000 */
[----:B------:R-:W-:Y:S01]  /*19e0*/  FADD.FTZ R19, -R20, -RZ ;  /* 0x800000ff14137221 */ /* 0x000fe20000010100 */
[----:B------:R-:W-:-:S05]  /*19f0*/  IADD3 R17, PT, PT, R17, 0x7f, -R10 ;  /* 0x0000007f11117810 */ /* 0x000fca0007ffe80a */
[----:B------:R-:W-:Y:S02]  /*1a00*/  IMAD.IADD R17, R17, 0x1, R16 ;  /* 0x0000000111117824 */ /* 0x000fe400078e0210 */
[----:B0-----:R-:W-:-:S04]  /*1a10*/  FFMA R21, R18, R19, 1 ;  /* 0x3f80000012157423 */ /* 0x001fc80000000013 */
[----:B------:R-:W-:-:S04]  /*1a20*/  FFMA R21, R18, R21, R18 ;  /* 0x0000001512157223 */ /* 0x000fc80000000012 */
[----:B------:R-:W-:-:S04]  /*1a30*/  FFMA R18, R0, R21, RZ ;  /* 0x0000001500127223 */ /* 0x000fc800000000ff */
[----:B------:R-:W-:-:S04]  /*1a40*/  FFMA R22, R19, R18, R0 ;  /* 0x0000001213167223 */ /* 0x000fc80000000000 */
[----:B------:R-:W-:-:S04]  /*1a50*/  FFMA R18, R21, R22, R18 ;  /* 0x0000001615127223 */ /* 0x000fc80000000012 */
[----:B------:R-:W-:-:S04]  /*1a60*/  FFMA R19, R19, R18, R0 ;  /* 0x0000001213137223 */ /* 0x000fc80000000000 */
[----:B------:R-:W-:-:S05]  /*1a70*/  FFMA R0, R21, R19, R18 ;  /* 0x0000001315007223 */ /* 0x000fca0000000012 */
[----:B------:R-:W-:-:S04]  /*1a80*/  SHF.R.U32.HI R10, RZ, 0x17, R0 ;  /* 0x00000017ff0a7819 */ /* 0x000fc80000011600 */
[----:B------:R-:W-:-:S04]  /*1a90*/  LOP3.LUT R10, R10, 0xff, RZ, 0xc0, !PT ;  /* 0x000000ff0a0a7812 */ /* 0x000fc800078ec0ff */
[----:B------:R-:W-:-:S04]  /*1aa0*/  IADD3 R10, PT, PT, R10, R17, RZ ;  /* 0x000000110a0a7210 */ /* 0x000fc80007ffe0ff */
[----:B------:R-:W-:-:S04]  /*1ab0*/  IADD3 R16, PT, PT, R10, -0x1, RZ ;  /* 0xffffffff0a107810 */ /* 0x000fc80007ffe0ff */
[----:B------:R-:W-:-:S13]  /*1ac0*/  ISETP.GE.U32.AND P0, PT, R16, 0xfe, PT ;  /* 0x000000fe1000780c */ /* 0x000fda0003f06070 */
[----:B------:R-:W-:Y:S05]  /*1ad0*/  @!P0 BRA `(.L_x_37) ;  /* 0x0000000000808947 */ /* 0x000fea0003800000 */
[----:B------:R-:W-:-:S13]  /*1ae0*/  ISETP.GT.AND P0, PT, R10, 0xfe, PT ;  /* 0x000000fe0a00780c */ /* 0x000fda0003f04270 */
[----:B------:R-:W-:Y:S05]  /*1af0*/  @P0 BRA `(.L_x_38) ;  /* 0x00000000006c0947 */ /* 0x000fea0003800000 */
[----:B------:R-:W-:-:S13]  /*1b00*/  ISETP.GE.AND P0, PT, R10, 0x1, PT ;  /* 0x000000010a00780c */ /* 0x000fda0003f06270 */
[----:B------:R-:W-:Y:S05]  /*1b10*/  @P0 BRA `(.L_x_39) ;  /* 0x0000000000740947 */ /* 0x000fea0003800000 */
[----:B------:R-:W-:Y:S02]  /*1b20*/  ISETP.GE.AND P0, PT, R10, -0x18, PT ;  /* 0xffffffe80a00780c */ /* 0x000fe40003f06270 */
[----:B------:R-:W-:-:S11]  /*1b30*/  LOP3.LUT R0, R0, 0x80000000, RZ, 0xc0, !PT ;  /* 0x8000000000007812 */ /* 0x000fd600078ec0ff */
[----:B------:R-:W-:Y:S05]  /*1b40*/  @!P0 BRA `(.L_x_39) ;  /* 0x0000000000688947 */ /* 0x000fea0003800000 */
[CCC-:B------:R-:W-:Y:S01]  /*1b50*/  FFMA.RZ R16, R21.reuse, R19.reuse, R18.reuse ;  /* 0x0000001315107223 */ /* 0x1c0fe2000000c012 */
[C---:B------:R-:W-:Y:S02]  /*1b60*/  ISETP.NE.AND P3, PT, R10.reuse, RZ, PT ;  /* 0x000000ff0a00720c */ /* 0x040fe40003f65270 */
[----:B------:R-:W-:Y:S02]  /*1b70*/  ISETP.NE.AND P1, PT, R10, RZ, PT ;  /* 0x000000ff0a00720c */ /* 0x000fe40003f25270 */
[----:B------:R-:W-:Y:S01]  /*1b80*/  LOP3.LUT R17, R16, 0x7fffff, RZ, 0xc0, !PT ;  /* 0x007fffff10117812 */ /* 0x000fe200078ec0ff */
[CCC-:B------:R-:W-:Y:S01]  /*1b90*/  FFMA.RP R16, R21.reuse, R19.reuse, R18.reuse ;  /* 0x0000001315107223 */ /* 0x1c0fe20000008012 */
[----:B------:R-:W-:Y:S01]  /*1ba0*/  FFMA.RM R19, R21, R19, R18 ;  /* 0x0000001315137223 */ /* 0x000fe20000004012 */
[C---:B------:R-:W-:Y:S01]  /*1bb0*/  VIADD R18, R10.reuse, 0x20 ;  /* 0x000000200a127836 */ /* 0x040fe20000000000 */
[----:B------:R-:W-:Y:S02]  /*1bc0*/  LOP3.LUT R17, R17, 0x800000, RZ, 0xfc, !PT ;  /* 0x0080000011117812 */ /* 0x000fe400078efcff */
[----:B------:R-:W-:-:S02]  /*1bd0*/  IADD3 R10, PT, PT, -R10, RZ, RZ ;  /* 0x000000ff0a0a7210 */ /* 0x000fc40007ffe1ff */
[----:B------:R-:W-:Y:S02]  /*1be0*/  SHF.L.U32 R18, R17, R18, RZ ;  /* 0x0000001211127219 */ /* 0x000fe400000006ff */
[----:B------:R-:W-:Y:S02]  /*1bf0*/  FSETP.NEU.FTZ.AND P0, PT, R16, R19, PT ;  /* 0x000000131000720b */ /* 0x000fe40003f1d000 */
[----:B------:R-:W-:Y:S02]  /*1c00*/  SEL R10, R10, RZ, P3 ;  /* 0x000000ff0a0a7207 */ /* 0x000fe40001800000 */
[----:B------:R-:W-:Y:S02]  /*1c10*/  ISETP.NE.AND P1, PT, R18, RZ, P1 ;  /* 0x000000ff1200720c */ /* 0x000fe40000f25270 */
[----:B------:R-:W-:Y:S02]  /*1c20*/  SHF.R.U32.HI R10, RZ, R10, R17 ;  /* 0x0000000aff0a7219 */ /* 0x000fe40000011611 */
[----:B------:R-:W-:-:S02]  /*1c30*/  PLOP3.LUT P0, PT, P0, P1, PT, 0xf8, 0x8f ;  /* 0x00000000008f781c */ /* 0x000fc40000703f70 */
[----:B------:R-:W-:Y:S02]  /*1c40*/  SHF.R.U32.HI R17, RZ, 0x1, R10 ;  /* 0x00000001ff117819 */ /* 0x000fe4000001160a */
[----:B------:R-:W-:-:S04]  /*1c50*/  SEL R16, RZ, 0x1, !P0 ;  /* 0x00000001ff107807 */ /* 0x000fc80004000000 */
[----:B------:R-:W-:-:S04]  /*1c60*/  LOP3.LUT R19, R16, 0x1, R17, 0xf8, !PT ;  /* 0x0000000110137812 */ /* 0x000fc800078ef811 */
[----:B------:R-:W-:-:S04]  /*1c70*/  LOP3.LUT R10, R19, R10, RZ, 0xc0, !PT ;  /* 0x0000000a130a7212 */ /* 0x000fc800078ec0ff */
[----:B------:R-:W-:-:S04]  /*1c80*/  IADD3 R17, PT, PT, R17, R10, RZ ;  /* 0x0000000a11117210 */ /* 0x000fc80007ffe0ff */
[----:B------:R-:W-:Y:S01]  /*1c90*/  LOP3.LUT R0, R17, R0, RZ, 0xfc, !PT ;  /* 0x0000000011007212 */ /* 0x000fe200078efcff */
[----:B------:R-:W-:Y:S06]  /*1ca0*/  BRA `(.L_x_39) ;  /* 0x0000000000107947 */ /* 0x000fec0003800000 */
.L_x_38:
[----:B------:R-:W-:-:S04]  /*1cb0*/  LOP3.LUT R0, R0, 0x80000000, RZ, 0xc0, !PT ;  /* 0x8000000000007812 */ /* 0x000fc800078ec0ff */
[----:B------:R-:W-:Y:S01]  /*1cc0*/  LOP3.LUT R0, R0, 0x7f800000, RZ, 0xfc, !PT ;  /* 0x7f80000000007812 */ /* 0x000fe200078efcff */
[----:B------:R-:W-:Y:S06]  /*1cd0*/  BRA `(.L_x_39) ;  /* 0x0000000000047947 */ /* 0x000fec0003800000 */
.L_x_37:
[----:B------:R-:W-:-:S07]  /*1ce0*/  IMAD R0, R17, 0x800000, R0 ;  /* 0x0080000011007824 */ /* 0x000fce00078e0200 */
.L_x_39:
[----:B------:R-:W-:Y:S05]  /*1cf0*/  BSYNC.RECONVERGENT B3 ;  /* 0x0000000000037941 */ /* 0x000fea0003800200 */
.L_x_36:
[----:B------:R-:W-:Y:S05]  /*1d00*/  BRA `(.L_x_40) ;  /* 0x0000000000207947 */ /* 0x000fea0003800000 */
.L_x_35:
[----:B------:R-:W-:-:S04]  /*1d10*/  LOP3.LUT R0, R19, 0x80000000, R0, 0x48, !PT ;  /* 0x8000000013007812 */ /* 0x000fc800078e4800 */
[----:B------:R-:W-:Y:S01]  /*1d20*/  LOP3.LUT R0, R0, 0x7f800000, RZ, 0xfc, !PT ;  /* 0x7f80000000007812 */ /* 0x000fe200078efcff */
[----:B------:R-:W-:Y:S06]  /*1d30*/  BRA `(.L_x_40) ;  /* 0x0000000000147947 */ /* 0x000fec0003800000 */
.L_x_34:
[----:B------:R-:W-:Y:S01]  /*1d40*/  LOP3.LUT R0, R19, 0x80000000, R0, 0x48, !PT ;  /* 0x8000000013007812 */ /* 0x000fe200078e4800 */
[----:B------:R-:W-:Y:S06]  /*1d50*/  BRA `(.L_x_40) ;  /* 0x00000000000c7947 */ /* 0x000fec0003800000 */
.L_x_33:
[----:B------:R-:W0:Y:S01]  /*1d60*/  MUFU.RSQ R0, -QNAN ;  /* 0xffc0000000007908 */ /* 0x000e220000001400 */
[----:B------:R-:W-:Y:S05]  /*1d70*/  BRA `(.L_x_40) ;  /* 0x0000000000047947 */ /* 0x000fea0003800000 */
.L_x_32:
[----:B------:R-:W-:-:S07]  /*1d80*/  FADD.FTZ R0, R0, R3 ;  /* 0x0000000300007221 */ /* 0x000fce0000010000 */
.L_x_40:
[----:B------:R-:W-:Y:S05]  /*1d90*/  BSYNC.RECONVERGENT B2 ;  /* 0x0000000000027941 */ /* 0x000fea0003800200 */
.L_x_30:
[----:B------:R-:W-:Y:S01]  /*1da0*/  HFMA2 R17, -RZ, RZ, 0, 0 ;  /* 0x00000000ff117431 */ /* 0x000fe200000001ff */
[----:B------:R-:W-:-:S04]  /*1db0*/  MOV R16, R8 ;  /* 0x0000000800107202 */ /* 0x000fc80000000f00 */
[----:B0-----:R-:W-:Y:S05]  /*1dc0*/  RET.REL.NODEC R16 `(_Z24softmax_f32_f32_optimizeILi4EEvPfiiS0_) ;  /* 0xffffffe0108c7950 */ /* 0x001fea0003c3ffff */
.L_x_41:
[----:B------:R-:W-:-:S00]  /*1dd0*/  BRA `(.L_x_41) ;  /* 0xfffffffc00fc7947 */ /* 0x000fc0000383ffff */
[----:B------:R-:W-:-:S00]  /*1de0*/  NOP ;  /* 0x0000000000007918 */ /* 0x000fc00000000000 */
        /* <DEDUP_REMOVED lines=9> */
.L_x_77:


//--------------------- .text._Z21softmax_f32_f32_naiveILi4EEvPfiiS0_ --------------------------
	.section	.text._Z21softmax_f32_f32_naiveILi4EEvPfiiS0_,"ax",@progbits
	.align	128
        .global         _Z21softmax_f32_f32_naiveILi4EEvPfiiS0_
        .type           _Z21softmax_f32_f32_naiveILi4EEvPfiiS0_,@function
        .size           _Z21softmax_f32_f32_naiveILi4EEvPfiiS0_,(.L_x_78 - _Z21softmax_f32_f32_naiveILi4EEvPfiiS0_)
        .other          _Z21softmax_f32_f32_naiveILi4EEvPfiiS0_,@"STO_CUDA_ENTRY STV_DEFAULT"
_Z21softmax_f32_f32_naiveILi4EEvPfiiS0_:
.text._Z21softmax_f32_f32_naiveILi4EEvPfiiS0_:
[----:B------:R-:W-:Y:S01]  /*0000*/  LDC R1, c[0x0][0x37c] ;  /* 0x0000df00ff017b82 */ /* 0x000fe20000000800 */
[----:B------:R-:W0:Y:S01]  /*0010*/  S2R R2, SR_TID.X ;  /* 0x0000000000027919 */ /* 0x000e220000002100 */
[----:B------:R-:W1:Y:S01]  /*0020*/  LDCU UR4, c[0x0][0x388] ;  /* 0x00007100ff0477ac */ /* 0x000e620008000800 */
[----:B------:R-:W2:Y:S01]  /*0030*/  S2R R0, SR_CTAID.X ;  /* 0x0000000000007919 */ /* 0x000ea20000002500 */
[----:B0-----:R-:W-:-:S04]  /*0040*/  SHF.R.U32.HI R7, RZ, 0x5, R2 ;  /* 0x00000005ff077819 */ /* 0x001fc80000011602 */
[----:B--2---:R-:W-:-:S04]  /*0050*/  LEA R7, R0, R7, 0x2 ;  /* 0x0000000700077211 */ /* 0x004fc800078e10ff */
[----:B-1----:R-:W-:-:S13]  /*0060*/  ISETP.GE.AND P0, PT, R7, UR4, PT ;  /* 0x0000000407007c0c */ /* 0x002fda000bf06270 */
[----:B------:R-:W-:Y:S05]  /*0070*/  @P0 EXIT ;  /* 0x000000000000094d */ /* 0x000fea0003800000 */
[----:B------:R-:W0:Y:S01]  /*0080*/  LDCU UR4, c[0x0][0x38c] ;  /* 0x00007180ff0477ac */ /* 0x000e220008000800 */
[----:B------:R-:W-:Y:S01]  /*0090*/  LOP3.LUT R2, R2, 0x1f, RZ, 0xc0, !PT ;  /* 0x0000001f02027812 */ /* 0x000fe200078ec0ff */
[----:B------:R-:W-:Y:S01]  /*00a0*/  BSSY.RECONVERGENT B0, `(.L_x_42) ;  /* 0x00000c8000007945 */ /* 0x000fe20003800200 */
[----:B------:R-:W-:Y:S01]  /*00b0*/  HFMA2 R18, -RZ, RZ, 0, 0 ;  /* 0x00000000ff127431 */ /* 0x000fe200000001ff */
[----:B------:R-:W1:Y:S01]  /*00c0*/  LDCU.64 UR8, c[0x0][0x358] ;  /* 0x00006b00ff0877ac */ /* 0x000e620008000a00 */
[----:B0-----:R-:W-:-:S13]  /*00d0*/  ISETP.GE.AND P0, PT, R2, UR4, PT ;  /* 0x0000000402007c0c */ /* 0x001fda000bf06270 */
[----:B-1----:R-:W-:Y:S05]  /*00e0*/  @P0 BRA `(.L_x_43) ;  /* 0x0000000c000c0947 */ /* 0x002fea0003800000 */
[-C--:B------:R-:W-:Y:S01]  /*00f0*/  LOP3.LUT R0, RZ, R2.reuse, RZ, 0x33, !PT ;  /* 0x00000002ff007212 */ /* 0x080fe200078e33ff */
[----:B------:R-:W-:Y:S01]  /*0100*/  BSSY.RECONVERGENT B1, `(.L_x_44) ;  /* 0x0000061000017945 */ /* 0x000fe20003800200 */
[----:B------:R-:W-:Y:S02]  /*0110*/  MOV R18, RZ ;  /* 0x000000ff00127202 */ /* 0x000fe40000000f00 */
[----:B------:R-:W-:Y:S02]  /*0120*/  IADD3 R0, PT, PT, R0, UR4, RZ ;  /* 0x0000000400007c10 */ /* 0x000fe4000fffe0ff */
[----:B------:R-:W-:Y:S02]  /*0130*/  MOV R10, R2 ;  /* 0x00000002000a7202 */ /* 0x000fe40000000f00 */
[C---:B------:R-:W-:Y:S02]  /*0140*/  ISETP.GE.U32.AND P0, PT, R0.reuse, 0xe0, PT ;  /* 0x000000e00000780c */ /* 0x040fe40003f06070 */
[----:B------:R-:W-:-:S04]  /*0150*/  LEA.HI R6, R0, 0x1, RZ, 0x1b ;  /* 0x0000000100067811 */ /* 0x000fc800078fd8ff */
[----:B------:R-:W-:-:S04]  /*0160*/  LOP3.LUT R25, R6, 0x7, RZ, 0xc0, !PT ;  /* 0x0000000706197812 */ /* 0x000fc800078ec0ff */
[----:B------:R-:W-:-:S03]  /*0170*/  ISETP.NE.AND P1, PT, R25, RZ, PT ;  /* 0x000000ff1900720c */ /* 0x000fc60003f25270 */
[----:B------:R-:W-:Y:S10]  /*0180*/  @!P0 BRA `(.L_x_45) ;  /* 0x0000000400608947 */ /* 0x000ff40003800000 */
[----:B------:R-:W0:Y:S01]  /*0190*/  LDC.64 R4, c[0x0][0x380] ;  /* 0x0000e000ff047b82 */ /* 0x000e220000000a00 */
[----:B------:R-:W-:Y:S01]  /*01a0*/  LOP3.LUT R11, R6, 0xffffff8, RZ, 0xc0, !PT ;  /* 0x0ffffff8060b7812 */ /* 0x000fe200078ec0ff */
[----:B------:R-:W-:Y:S01]  /*01b0*/  IMAD R3, R7, UR4, R2 ;  /* 0x0000000407037c24 */ /* 0x000fe2000f8e0202 */
[----:B------:R-:W-:Y:S02]  /*01c0*/  MOV R18, RZ ;  /* 0x000000ff00127202 */ /* 0x000fe40000000f00 */
[----:B------:R-:W-:Y:S02]  /*01d0*/  MOV R10, R2 ;  /* 0x00000002000a7202 */ /* 0x000fe40000000f00 */
[----:B------:R-:W-:Y:S02]  /*01e0*/  IADD3 R11, PT, PT, -R11, RZ, RZ ;  /* 0x000000ff0b0b7210 */ /* 0x000fe40007ffe1ff */
[----:B0-----:R-:W-:-:S04]  /*01f0*/  IADD3 R4, P0, PT, R4, 0x200, RZ ;  /* 0x0000020004047810 */ /* 0x001fc80007f1e0ff */
[----:B------:R-:W-:-:S09]  /*0200*/  IADD3.X R5, PT, PT, RZ, R5, RZ, P0, !PT ;  /* 0x00000005ff057210 */ /* 0x000fd200007fe4ff */
.L_x_46:
[----:B------:R-:W-:-:S05]  /*0210*/  IMAD.WIDE R8, R3, 0x4, R4 ;  /* 0x0000000403087825 */ /* 0x000fca00078e0204 */
[----:B------:R-:W2:Y:S04]  /*0220*/  LDG.E R26, desc[UR8][R8.64+-0x200] ;  /* 0xfffe0008081a7981 */ /* 0x000ea8000c1e1900 */
[----:B------:R-:W3:Y:S04]  /*0230*/  LDG.E R24, desc[UR8][R8.64+-0x180] ;  /* 0xfffe800808187981 */ /* 0x000ee8000c1e1900 */
[----:B------:R-:W4:Y:S04]  /*0240*/  LDG.E R20, desc[UR8][R8.64+-0x100] ;  /* 0xffff000808147981 */ /* 0x000f28000c1e1900 */
[----:B------:R-:W5:Y:S04]  /*0250*/  LDG.E R22, desc[UR8][R8.64+-0x80] ;  /* 0xffff800808167981 */ /* 0x000f68000c1e1900 */
[----:B------:R-:W5:Y:S04]  /*0260*/  LDG.E R13, desc[UR8][R8.64] ;  /* 0x00000008080d7981 */ /* 0x000f68000c1e1900 */
[----:B------:R-:W5:Y:S04]  /*0270*/  LDG.E R14, desc[UR8][R8.64+0x80] ;  /* 0x00008008080e7981 */ /* 0x000f68000c1e1900 */
[----:B------:R-:W5:Y:S04]  /*0280*/  LDG.E R12, desc[UR8][R8.64+0x100] ;  /* 0x00010008080c7981 */ /* 0x000f68000c1e1900 */
[----:B------:R4:W5:Y:S01]  /*0290*/  LDG.E R16, desc[UR8][R8.64+0x180] ;  /* 0x0001800808107981 */ /* 0x000962000c1e1900 */
[----:B------:R-:W-:Y:S01]  /*02a0*/  HFMA2 R17, -RZ, RZ, 0.96630859375, -0.0022525787353515625 ;  /* 0x3bbb989dff117431 */ /* 0x000fe200000001ff */
[----:B------:R-:W-:-:S02]  /*02b0*/  MOV R15, 0x437c0000 ;  /* 0x437c0000000f7802 */ /* 0x000fc40000000f00 */
[----:B------:R-:W-:Y:S02]  /*02c0*/  IADD3 R11, PT, PT, R11, 0x8, RZ ;  /* 0x000000080b0b7810 */ /* 0x000fe40007ffe0ff */
[----:B------:R-:W-:Y:S02]  /*02d0*/  IADD3 R10, PT, PT, R10, 0x100, RZ ;  /* 0x000001000a0a7810 */ /* 0x000fe40007ffe0ff */
[----:B------:R-:W-:Y:S02]  /*02e0*/  ISETP.NE.AND P0, PT, R11, RZ, PT ;  /* 0x000000ff0b00720c */ /* 0x000fe40003f05270 */
[----:B------:R-:W-:Y:S01]  /*02f0*/  IADD3 R3, PT, PT, R3, 0x100, RZ ;  /* 0x0000010003037810 */ /* 0x000fe20007ffe0ff */
[----:B--2---:R-:W-:-:S04]  /*0300*/  FFMA.SAT R28, R26, R17, 0.5 ;  /* 0x3f0000001a1c7423 */ /* 0x004fc80000002011 */
[----:B------:R-:W-:Y:S01]  /*0310*/  FFMA.RM R21, R28, R15, 12582913 ;  /* 0x4b4000011c157423 */ /* 0x000fe2000000400f */
[----:B---3--:R-:W-:-:S03]  /*0320*/  FFMA.SAT R28, R24, R17, 0.5 ;  /* 0x3f000000181c7423 */ /* 0x008fc60000002011 */
[C---:B------:R-:W-:Y:S01]  /*0330*/  FADD R19, R21.reuse, -12583039 ;  /* 0xcb40007f15137421 */ /* 0x040fe20000000000 */
[----:B----4-:R-:W-:Y:S01]  /*0340*/  FFMA.SAT R8, R20, R17, 0.5 ;  /* 0x3f00000014087423 */ /* 0x010fe20000002011 */
[----:B------:R-:W-:Y:S02]  /*0350*/  SHF.L.U32 R21, R21, 0x17, RZ ;  /* 0x0000001715157819 */ /* 0x000fe400000006ff */
[----:B------:R-:W-:Y:S01]  /*0360*/  FFMA R23, R26, 1.4426950216293334961, -R19 ;  /* 0x3fb8aa3b1a177823 */ /* 0x000fe20000000813 */
[-C--:B------:R-:W-:Y:S01]  /*0370*/  FFMA.RM R19, R28, R15.reuse, 12582913 ;  /* 0x4b4000011c137423 */ /* 0x080fe2000000400f */
[----:B------:R-:W-:Y:S02]  /*0380*/  FFMA.RM R8, R8, R15, 12582913 ;  /* 0x4b40000108087423 */ /* 0x000fe4000000400f */
[----:B------:R-:W-:Y:S01]  /*0390*/  FFMA R26, R26, 1.925963033500011079e-08, R23 ;  /* 0x32a570601a1a7823 */ /* 0x000fe20000000017 */
[C---:B------:R-:W-:Y:S01]  /*03a0*/  FADD R23, R19.reuse, -12583039 ;  /* 0xcb40007f13177421 */ /* 0x040fe20000000000 */
[----:B------:R-:W-:-:S03]  /*03b0*/  SHF.L.U32 R19, R19, 0x17, RZ ;  /* 0x0000001713137819 */ /* 0x000fc600000006ff */
[C---:B------:R-:W-:Y:S01]  /*03c0*/  FFMA R23, R24.reuse, 1.4426950216293334961, -R23 ;  /* 0x3fb8aa3b18177823 */ /* 0x040fe20000000817 */
[----:B------:R-:W0:Y:S03]  /*03d0*/  MUFU.EX2 R26, R26 ;  /* 0x0000001a001a7308 */ /* 0x000e260000000800 */
[----:B------:R-:W-:Y:S01]  /*03e0*/  FFMA R23, R24, 1.925963033500011079e-08, R23 ;  /* 0x32a5706018177823 */ /* 0x000fe20000000017 */
[----:B-----5:R-:W-:-:S04]  /*03f0*/  FFMA.SAT R24, R22, R17, 0.5 ;  /* 0x3f00000016187423 */ /* 0x020fc80000002011 */
[----:B------:R-:W-:Y:S01]  /*0400*/  FFMA.RM R9, R24, R15, 12582913 ;  /* 0x4b40000118097423 */ /* 0x000fe2000000400f */
[----:B------:R-:W1:Y:S03]  /*0410*/  MUFU.EX2 R23, R23 ;  /* 0x0000001700177308 */ /* 0x000e660000000800 */
[C---:B------:R-:W-:Y:S01]  /*0420*/  FADD R27, R9.reuse, -12583039 ;  /* 0xcb40007f091b7421 */ /* 0x040fe20000000000 */
[----:B------:R-:W-:-:S03]  /*0430*/  SHF.L.U32 R9, R9, 0x17, RZ ;  /* 0x0000001709097819 */ /* 0x000fc600000006ff */
[----:B------:R-:W-:Y:S01]  /*0440*/  FFMA R27, R22, 1.4426950216293334961, -R27 ;  /* 0x3fb8aa3b161b7823 */ /* 0x000fe2000000081b */
[----:B0-----:R-:W-:Y:S01]  /*0450*/  FFMA R18, R21, R26, R18 ;  /* 0x0000001a15127223 */ /* 0x001fe20000000012 */
[----:B------:R-:W-:Y:S02]  /*0460*/  FADD R21, R8, -12583039 ;  /* 0xcb40007f08157421 */ /* 0x000fe40000000000 */
[----:B------:R-:W-:Y:S02]  /*0470*/  FFMA R27, R22, 1.925963033500011079e-08, R27 ;  /* 0x32a57060161b7823 */ /* 0x000fe4000000001b */
[C---:B------:R-:W-:Y:S01]  /*0480*/  FFMA R21, R20.reuse, 1.4426950216293334961, -R21 ;  /* 0x3fb8aa3b14157823 */ /* 0x040fe20000000815 */
[----:B-1----:R-:W-:Y:S01]  /*0490*/  FFMA R19, R19, R23, R18 ;  /* 0x0000001713137223 */ /* 0x002fe20000000012 */
[-C--:B------:R-:W-:Y:S02]  /*04a0*/  FFMA.SAT R18, R13, R17.reuse, 0.5 ;  /* 0x3f0000000d127423 */ /* 0x080fe40000002011 */
[----:B------:R-:W-:Y:S01]  /*04b0*/  FFMA R24, R20, 1.925963033500011079e-08, R21 ;  /* 0x32a5706014187823 */ /* 0x000fe20000000015 */
[----:B------:R-:W-:Y:S01]  /*04c0*/  FFMA.SAT R20, R14, R17, 0.5 ;  /* 0x3f0000000e147423 */ /* 0x000fe20000002011 */
[----:B------:R-:W-:-:S02]  /*04d0*/  FFMA.RM R18, R18, R15, 12582913 ;  /* 0x4b40000112127423 */ /* 0x000fc4000000400f */
[----:B------:R0:W1:Y:S01]  /*04e0*/  MUFU.EX2 R22, R24 ;  /* 0x0000001800167308 */ /* 0x0000620000000800 */
[----:B------:R-:W-:Y:S01]  /*04f0*/  FFMA.RM R20, R20, R15, 12582913 ;  /* 0x4b40000114147423 */ /* 0x000fe2000000400f */
[----:B------:R-:W-:-:S03]  /*0500*/  FADD R26, R18, -12583039 ;  /* 0xcb40007f121a7421 */ /* 0x000fc60000000000 */
[----:B------:R-:W-:Y:S01]  /*0510*/  FADD R23, R20, -12583039 ;  /* 0xcb40007f14177421 */ /* 0x000fe20000000000 */
[----:B------:R-:W-:-:S03]  /*0520*/  FFMA R26, R13, 1.4426950216293334961, -R26 ;  /* 0x3fb8aa3b0d1a7823 */ /* 0x000fc6000000081a */
[----:B------:R-:W-:Y:S01]  /*0530*/  FFMA R23, R14, 1.4426950216293334961, -R23 ;  /* 0x3fb8aa3b0e177823 */ /* 0x000fe20000000817 */
[-C--:B0-----:R-:W-:Y:S01]  /*0540*/  FFMA.SAT R24, R16, R17.reuse, 0.5 ;  /* 0x3f00000010187423 */ /* 0x081fe20000002011 */
[----:B------:R-:W-:Y:S01]  /*0550*/  FFMA R21, R13, 1.925963033500011079e-08, R26 ;  /* 0x32a570600d157823 */ /* 0x000fe2000000001a */
[----:B------:R-:W-:Y:S01]  /*0560*/  FFMA.SAT R26, R12, R17, 0.5 ;  /* 0x3f0000000c1a7423 */ /* 0x000fe20000002011 */
[----:B------:R-:W-:Y:S01]  /*0570*/  FFMA R23, R14, 1.925963033500011079e-08, R23 ;  /* 0x32a570600e177823 */ /* 0x000fe20000000017 */
[----:B------:R0:W2:Y:S02]  /*0580*/  MUFU.EX2 R13, R27 ;  /* 0x0000001b000d7308 */ /* 0x0000a40000000800 */
[-C--:B------:R-:W-:Y:S01]  /*0590*/  FFMA.RM R14, R26, R15.reuse, 12582913 ;  /* 0x4b4000011a0e7423 */ /* 0x080fe2000000400f */
[----:B------:R-:W-:-:S03]  /*05a0*/  FFMA.RM R15, R24, R15, 12582913 ;  /* 0x4b400001180f7423 */ /* 0x000fc6000000400f */
[C---:B------:R-:W-:Y:S01]  /*05b0*/  FADD R17, R14.reuse, -12583039 ;  /* 0xcb40007f0e117421 */ /* 0x040fe20000000000 */
[----:B------:R-:W-:Y:S01]  /*05c0*/  SHF.L.U32 R14, R14, 0x17, RZ ;  /* 0x000000170e0e7819 */ /* 0x000fe200000006ff */
[----:B------:R-:W3:Y:S01]  /*05d0*/  MUFU.EX2 R21, R21 ;  /* 0x0000001500157308 */ /* 0x000ee20000000800 */
[C---:B0-----:R-:W-:Y:S01]  /*05e0*/  FADD R27, R15.reuse, -12583039 ;  /* 0xcb40007f0f1b7421 */ /* 0x041fe20000000000 */
[----:B------:R-:W-:Y:S01]  /*05f0*/  FFMA R29, R12, 1.4426950216293334961, -R17 ;  /* 0x3fb8aa3b0c1d7823 */ /* 0x000fe20000000811 */
[----:B------:R-:W-:Y:S02]  /*0600*/  SHF.L.U32 R15, R15, 0x17, RZ ;  /* 0x000000170f0f7819 */ /* 0x000fe400000006ff */
[----:B------:R-:W-:Y:S01]  /*0610*/  FFMA R27, R16, 1.4426950216293334961, -R27 ;  /* 0x3fb8aa3b101b7823 */ /* 0x000fe2000000081b */
[----:B------:R-:W-:Y:S01]  /*0620*/  FFMA R29, R12, 1.925963033500011079e-08, R29 ;  /* 0x32a570600c1d7823 */ /* 0x000fe2000000001d */
[----:B------:R-:W-:Y:S01]  /*0630*/  SHF.L.U32 R12, R8, 0x17, RZ ;  /* 0x00000017080c7819 */ /* 0x000fe200000006ff */
[----:B------:R-:W0:Y:S01]  /*0640*/  MUFU.EX2 R17, R23 ;  /* 0x0000001700117308 */ /* 0x000e220000000800 */
[----:B------:R-:W-:-:S03]  /*0650*/  FFMA R27, R16, 1.925963033500011079e-08, R27 ;  /* 0x32a57060101b7823 */ /* 0x000fc6000000001b */
[----:B-1----:R-:W-:Y:S01]  /*0660*/  FFMA R12, R12, R22, R19 ;  /* 0x000000160c0c7223 */ /* 0x002fe20000000013 */
[----:B------:R-:W-:-:S03]  /*0670*/  SHF.L.U32 R19, R18, 0x17, RZ ;  /* 0x0000001712137819 */ /* 0x000fc600000006ff */
[----:B------:R-:W1:Y:S01]  /*0680*/  MUFU.EX2 R8, R29 ;  /* 0x0000001d00087308 */ /* 0x000e620000000800 */
[----:B--2---:R-:W-:Y:S01]  /*0690*/  FFMA R12, R9, R13, R12 ;  /* 0x0000000d090c7223 */ /* 0x004fe2000000000c */
[----:B------:R-:W-:-:S03]  /*06a0*/  SHF.L.U32 R9, R20, 0x17, RZ ;  /* 0x0000001714097819 */ /* 0x000fc600000006ff */
[----:B---3--:R-:W-:-:S03]  /*06b0*/  FFMA R12, R19, R21, R12 ;  /* 0x00000015130c7223 */ /* 0x008fc6000000000c */
[----:B------:R-:W2:Y:S01]  /*06c0*/  MUFU.EX2 R27, R27 ;  /* 0x0000001b001b7308 */ /* 0x000ea20000000800 */
[----:B0-----:R-:W-:-:S04]  /*06d0*/  FFMA R9, R9, R17, R12 ;  /* 0x0000001109097223 */ /* 0x001fc8000000000c */
[----:B-1----:R-:W-:-:S04]  /*06e0*/  FFMA R8, R14, R8, R9 ;  /* 0x000000080e087223 */ /* 0x002fc80000000009 */
[----:B--2---:R-:W-:Y:S01]  /*06f0*/  FFMA R18, R15, R27, R8 ;  /* 0x0000001b0f127223 */ /* 0x004fe20000000008 */
[----:B------:R-:W-:Y:S06]  /*0700*/  @P0 BRA `(.L_x_46) ;  /* 0xfffffff800c00947 */ /* 0x000fec000383ffff */
.L_x_45:
[----:B------:R-:W-:Y:S05]  /*0710*/  BSYNC.RECONVERGENT B1 ;  /* 0x0000000000017941 */ /* 0x000fea0003800200 */
.L_x_44:
[----:B------:R-:W-:Y:S05]  /*0720*/  @!P1 BRA `(.L_x_43) ;  /* 0x00000004007c9947 */ /* 0x000fea0003800000 */
[----:B------:R-:W-:Y:S01]  /*0730*/  ISETP.GE.U32.AND P0, PT, R25, 0x4, PT ;  /* 0x000000041900780c */ /* 0x000fe20003f06070 */
[----:B------:R-:W-:Y:S01]  /*0740*/  BSSY.RECONVERGENT B1, `(.L_x_47) ;  /* 0x000002e000017945 */ /* 0x000fe20003800200 */
[----:B------:R-:W-:-:S11]  /*0750*/  LOP3.LUT P1, R6, R6, 0x3, RZ, 0xc0, !PT ;  /* 0x0000000306067812 */ /* 0x000fd6000782c0ff */
[----:B------:R-:W-:Y:S05]  /*0760*/  @!P0 BRA `(.L_x_48) ;  /* 0x0000000000ac8947 */ /* 0x000fea0003800000 */
[----:B------:R-:W0:Y:S01]  /*0770*/  LDC.64 R12, c[0x0][0x380] ;  /* 0x0000e000ff0c7b82 */ /* 0x000e220000000a00 */
[----:B------:R-:W1:Y:S02]  /*0780*/  LDCU UR5, c[0x0][0x38c] ;  /* 0x00007180ff0577ac */ /* 0x000e640008000800 */
[----:B-1----:R-:W-:-:S04]  /*0790*/  IMAD R3, R7, UR5, R10 ;  /* 0x0000000507037c24 */ /* 0x002fc8000f8e020a */
[----:B0-----:R-:W-:-:S05]  /*07a0*/  IMAD.WIDE R12, R3, 0x4, R12 ;  /* 0x00000004030c7825 */ /* 0x001fca00078e020c */
[----:B------:R-:W2:Y:S04]  /*07b0*/  LDG.E R9, desc[UR8][R12.64] ;  /* 0x000000080c097981 */ /* 0x000ea8000c1e1900 */
[----:B------:R-:W3:Y:S04]  /*07c0*/  LDG.E R15, desc[UR8][R12.64+0x80] ;  /* 0x000080080c0f7981 */ /* 0x000ee8000c1e1900 */
[----:B------:R-:W4:Y:S04]  /*07d0*/  LDG.E R3, desc[UR8][R12.64+0x100] ;  /* 0x000100080c037981 */ /* 0x000f28000c1e1900 */
[----:B------:R-:W5:Y:S01]  /*07e0*/  LDG.E R4, desc[UR8][R12.64+0x180] ;  /* 0x000180080c047981 */ /* 0x000f62000c1e1900 */
[----:B------:R-:W-:Y:S01]  /*07f0*/  HFMA2 R20, -RZ, RZ, 0.96630859375, -0.0022525787353515625 ;  /* 0x3bbb989dff147431 */ /* 0x000fe200000001ff */
[----:B------:R-:W-:-:S02]  /*0800*/  MOV R22, 0x437c0000 ;  /* 0x437c000000167802 */ /* 0x000fc40000000f00 */
[----:B------:R-:W-:Y:S02]  /*0810*/  IADD3 R10, PT, PT, R10, 0x80, RZ ;  /* 0x000000800a0a7810 */ /* 0x000fe40007ffe0ff */
[----:B--2---:R-:W-:-:S04]  /*0820*/  FFMA.SAT R8, R9, R20, 0.5 ;  /* 0x3f00000009087423 */ /* 0x004fc80000002014 */
[----:B------:R-:W-:Y:S01]  /*0830*/  FFMA.RM R8, R8, R22, 12582913 ;  /* 0x4b40000108087423 */ /* 0x000fe20000004016 */
[----:B---3--:R-:W-:-:S03]  /*0840*/  FFMA.SAT R5, R15, R20, 0.5 ;  /* 0x3f0000000f057423 */ /* 0x008fc60000002014 */
[----:B------:R-:W-:Y:S01]  /*0850*/  FADD R14, R8, -12583039 ;  /* 0xcb40007f080e7421 */ /* 0x000fe20000000000 */
[----:B------:R-:W-:Y:S01]  /*0860*/  FFMA.RM R5, R5, R22, 12582913 ;  /* 0x4b40000105057423 */ /* 0x000fe20000004016 */
[-C--:B----4-:R-:W-:Y:S02]  /*0870*/  FFMA.SAT R17, R3, R20.reuse, 0.5 ;  /* 0x3f00000003117423 */ /* 0x090fe40000002014 */
[----:B------:R-:W-:Y:S01]  /*0880*/  FFMA R14, R9, 1.4426950216293334961, -R14 ;  /* 0x3fb8aa3b090e7823 */ /* 0x000fe2000000080e */
[----:B------:R-:W-:Y:S01]  /*0890*/  FADD R16, R5, -12583039 ;  /* 0xcb40007f05107421 */ /* 0x000fe20000000000 */
[----:B-----5:R-:W-:Y:S02]  /*08a0*/  FFMA.SAT R13, R4, R20, 0.5 ;  /* 0x3f000000040d7423 */ /* 0x020fe40000002014 */
[----:B------:R-:W-:Y:S01]  /*08b0*/  FFMA R11, R9, 1.925963033500011079e-08, R14 ;  /* 0x32a57060090b7823 */ /* 0x000fe2000000000e */
[-C--:B------:R-:W-:Y:S01]  /*08c0*/  FFMA.RM R9, R17, R22.reuse, 12582913 ;  /* 0x4b40000111097423 */ /* 0x080fe20000004016 */
[----:B------:R-:W-:Y:S01]  /*08d0*/  FFMA R16, R15, 1.4426950216293334961, -R16 ;  /* 0x3fb8aa3b0f107823 */ /* 0x000fe20000000810 */
[----:B------:R-:W-:-:S02]  /*08e0*/  FFMA.RM R13, R13, R22, 12582913 ;  /* 0x4b4000010d0d7423 */ /* 0x000fc40000004016 */
[----:B------:R-:W-:Y:S01]  /*08f0*/  FADD R12, R9, -12583039 ;  /* 0xcb40007f090c7421 */ /* 0x000fe20000000000 */
[----:B------:R-:W-:Y:S01]  /*0900*/  FFMA R16, R15, 1.925963033500011079e-08, R16 ;  /* 0x32a570600f107823 */ /* 0x000fe20000000010 */
[----:B------:R-:W-:Y:S01]  /*0910*/  FADD R15, R13, -12583039 ;  /* 0xcb40007f0d0f7421 */ /* 0x000fe20000000000 */
[----:B------:R-:W0:Y:S01]  /*0920*/  MUFU.EX2 R11, R11 ;  /* 0x0000000b000b7308 */ /* 0x000e220000000800 */
[C---:B------:R-:W-:Y:S02]  /*0930*/  FFMA R12, R3.reuse, 1.4426950216293334961, -R12 ;  /* 0x3fb8aa3b030c7823 */ /* 0x040fe4000000080c */
[----:B------:R-:W-:Y:S02]  /*0940*/  FFMA R15, R4, 1.4426950216293334961, -R15 ;  /* 0x3fb8aa3b040f7823 */ /* 0x000fe4000000080f */
[----:B------:R-:W-:Y:S01]  /*0950*/  FFMA R12, R3, 1.925963033500011079e-08, R12 ;  /* 0x32a57060030c7823 */ /* 0x000fe2000000000c */
[----:B------:R-:W-:Y:S01]  /*0960*/  SHF.L.U32 R3, R8, 0x17, RZ ;  /* 0x0000001708037819 */ /* 0x000fe200000006ff */
[----:B------:R-:W-:Y:S01]  /*0970*/  FFMA R15, R4, 1.925963033500011079e-08, R15 ;  /* 0x32a57060040f7823 */ /* 0x000fe2000000000f */
[----:B------:R-:W1:Y:S01]  /*0980*/  MUFU.EX2 R16, R16 ;  /* 0x0000001000107308 */ /* 0x000e620000000800 */
[----:B------:R-:W-:-:S02]  /*0990*/  SHF.L.U32 R4, R5, 0x17, RZ ;  /* 0x0000001705047819 */ /* 0x000fc400000006ff */
[----:B------:R-:W-:-:S05]  /*09a0*/  SHF.L.U32 R8, R9, 0x17, RZ ;  /* 0x0000001709087819 */ /* 0x000fca00000006ff */
[----:B------:R-:W2:Y:S01]  /*09b0*/  MUFU.EX2 R12, R12 ;  /* 0x0000000c000c7308 */ /* 0x000ea20000000800 */
[----:B0-----:R-:W-:Y:S01]  /*09c0*/  FFMA R3, R3, R11, R18 ;  /* 0x0000000b03037223 */ /* 0x001fe20000000012 */
[----:B------:R-:W-:-:S06]  /*09d0*/  SHF.L.U32 R18, R13, 0x17, RZ ;  /* 0x000000170d127819 */ /* 0x000fcc00000006ff */
[----:B------:R-:W0:Y:S01]  /*09e0*/  MUFU.EX2 R15, R15 ;  /* 0x0000000f000f7308 */ /* 0x000e220000000800 */
[----:B-1----:R-:W-:-:S04]  /*09f0*/  FFMA R3, R4, R16, R3 ;  /* 0x0000001004037223 */ /* 0x002fc80000000003 */
[----:B--2---:R-:W-:-:S04]  /*0a00*/  FFMA R3, R8, R12, R3 ;  /* 0x0000000c08037223 */ /* 0x004fc80000000003 */
[----:B0-----:R-:W-:-:S07]  /*0a10*/  FFMA R18, R18, R15, R3 ;  /* 0x0000000f12127223 */ /* 0x001fce0000000003 */
.L_x_48:
[----:B------:R-:W-:Y:S05]  /*0a20*/  BSYNC.RECONVERGENT B1 ;  /* 0x0000000000017941 */ /* 0x000fea0003800200 */
.L_x_47:
[----:B------:R-:W-:Y:S05]  /*0a30*/  @!P1 BRA `(.L_x_43) ;  /* 0x0000000000b89947 */ /* 0x000fea0003800000 */
[----:B------:R-:W-:Y:S01]  /*0a40*/  ISETP.NE.AND P1, PT, R6, 0x1, PT ;  /* 0x000000010600780c */ /* 0x000fe20003f25270 */
[----:B------:R-:W-:Y:S01]  /*0a50*/  BSSY.RECONVERGENT B1, `(.L_x_49) ;  /* 0x000001c000017945 */ /* 0x000fe20003800200 */
[----:B------:R-:W-:-:S11]  /*0a60*/  LOP3.LUT P0, RZ, R0, 0x20, RZ, 0xc0, !PT ;  /* 0x0000002000ff7812 */ /* 0x000fd6000780c0ff */
[----:B------:R-:W-:Y:S05]  /*0a70*/  @!P1 BRA `(.L_x_50) ;  /* 0x0000000000649947 */ /* 0x000fea0003800000 */
[----:B------:R-:W0:Y:S01]  /*0a80*/  LDC.64 R4, c[0x0][0x380] ;  /* 0x0000e000ff047b82 */ /* 0x000e220000000a00 */
[----:B------:R-:W1:Y:S02]  /*0a90*/  LDCU UR5, c[0x0][0x38c] ;  /* 0x00007180ff0577ac */ /* 0x000e640008000800 */
[----:B-1----:R-:W-:-:S04]  /*0aa0*/  IMAD R3, R7, UR5, R10 ;  /* 0x0000000507037c24 */ /* 0x002fc8000f8e020a */
[----:B0-----:R-:W-:-:S05]  /*0ab0*/  IMAD.WIDE R4, R3, 0x4, R4 ;  /* 0x0000000403047825 */ /* 0x001fca00078e0204 */
[----:B------:R-:W2:Y:S04]  /*0ac0*/  LDG.E R0, desc[UR8][R4.64] ;  /* 0x0000000804007981 */ /* 0x000ea8000c1e1900 */
[----:B------:R-:W3:Y:S01]  /*0ad0*/  LDG.E R8, desc[UR8][R4.64+0x80] ;  /* 0x0000800804087981 */ /* 0x000ee2000c1e1900 */
[----:B------:R-:W-:Y:S01]  /*0ae0*/  HFMA2 R3, -RZ, RZ, 0.96630859375, -0.0022525787353515625 ;  /* 0x3bbb989dff037431 */ /* 0x000fe200000001ff */
[----:B------:R-:W-:Y:S02]  /*0af0*/  MOV R9, 0x437c0000 ;  /* 0x437c000000097802 */ /* 0x000fe40000000f00 */
[----:B------:R-:W-:Y:S02]  /*0b00*/  IADD3 R10, PT, PT, R10, 0x40, RZ ;  /* 0x000000400a0a7810 */ /* 0x000fe40007ffe0ff */
[----:B--2---:R-:W-:-:S04]  /*0b10*/  FFMA.SAT R6, R0, R3, 0.5 ;  /* 0x3f00000000067423 */ /* 0x004fc80000002003 */
[----:B------:R-:W-:Y:S01]  /*0b20*/  FFMA.RM R6, R6, R9, 12582913 ;  /* 0x4b40000106067423 */ /* 0x000fe20000004009 */
[----:B---3--:R-:W-:-:S03]  /*0b30*/  FFMA.SAT R12, R8, R3, 0.5 ;  /* 0x3f000000080c7423 */ /* 0x008fc60000002003 */
[----:B------:R-:W-:Y:S01]  /*0b40*/  FADD R3, R6, -12583039 ;  /* 0xcb40007f06037421 */ /* 0x000fe20000000000 */
[----:B------:R-:W-:Y:S01]  /*0b50*/  FFMA.RM R12, R12, R9, 12582913 ;  /* 0x4b4000010c0c7423 */ /* 0x000fe20000004009 */
[----:B------:R-:W-:Y:S02]  /*0b60*/  SHF.L.U32 R5, R6, 0x17, RZ ;  /* 0x0000001706057819 */ /* 0x000fe400000006ff */
[----:B------:R-:W-:Y:S01]  /*0b70*/  FFMA R3, R0, 1.4426950216293334961, -R3 ;  /* 0x3fb8aa3b00037823 */ /* 0x000fe20000000803 */
[C---:B------:R-:W-:Y:S01]  /*0b80*/  FADD R9, R12.reuse, -12583039 ;  /* 0xcb40007f0c097421 */ /* 0x040fe20000000000 */
[----:B------:R-:W-:Y:S02]  /*0b90*/  SHF.L.U32 R12, R12, 0x17, RZ ;  /* 0x000000170c0c7819 */ /* 0x000fe400000006ff */
[----:B------:R-:W-:Y:S01]  /*0ba0*/  FFMA R3, R0, 1.925963033500011079e-08, R3 ;  /* 0x32a5706000037823 */ /* 0x000fe20000000003 */
[----:B------:R-:W-:-:S04]  /*0bb0*/  FFMA R9, R8, 1.4426950216293334961, -R9 ;  /* 0x3fb8aa3b08097823 */ /* 0x000fc80000000809 */
[----:B------:R-:W-:Y:S01]  /*0bc0*/  FFMA R9, R8, 1.925963033500011079e-08, R9 ;  /* 0x32a5706008097823 */ /* 0x000fe20000000009 */
[----:B------:R-:W0:Y:S08]  /*0bd0*/  MUFU.EX2 R3, R3 ;  /* 0x0000000300037308 */ /* 0x000e300000000800 */
[----:B------:R-:W1:Y:S01]  /*0be0*/  MUFU.EX2 R9, R9 ;  /* 0x0000000900097308 */ /* 0x000e620000000800 */
[----:B0-----:R-:W-:-:S04]  /*0bf0*/  FFMA R5, R5, R3, R18 ;  /* 0x0000000305057223 */ /* 0x001fc80000000012 */
[----:B-1----:R-:W-:-:S07]  /*0c00*/  FFMA R18, R12, R9, R5 ;  /* 0x000000090c127223 */ /* 0x002fce0000000005 */
.L_x_50:
[----:B------:R-:W-:Y:S05]  /*0c10*/  BSYNC.RECONVERGENT B1 ;  /* 0x0000000000017941 */ /* 0x000fea0003800200 */
.L_x_49:
[----:B------:R-:W-:Y:S05]  /*0c20*/  @P0 BRA `(.L_x_43) ;  /* 0x00000000003c0947 */ /* 0x000fea0003800000 */
[----:B------:R-:W0:Y:S01]  /*0c30*/  LDC.64 R4, c[0x0][0x380] ;  /* 0x0000e000ff047b82 */ /* 0x000e220000000a00 */
[----:B------:R-:W1:Y:S02]  /*0c40*/  LDCU UR5, c[0x0][0x38c] ;  /* 0x00007180ff0577ac */ /* 0x000e640008000800 */
[----:B-1----:R-:W-:-:S04]  /*0c50*/  IMAD R3, R7, UR5, R10 ;  /* 0x0000000507037c24 */ /* 0x002fc8000f8e020a */
[----:B0-----:R-:W-:-:S06]  /*0c60*/  IMAD.WIDE R4, R3, 0x4, R4 ;  /* 0x0000000403047825 */ /* 0x001fcc00078e0204 */
[----:B------:R-:W2:Y:S01]  /*0c70*/  LDG.E R4, desc[UR8][R4.64] ;  /* 0x0000000804047981 */ /* 0x000ea2000c1e1900 */
[----:B------:R-:W-:Y:S01]  /*0c80*/  HFMA2 R3, -RZ, RZ, 0.96630859375, -0.0022525787353515625 ;  /* 0x3bbb989dff037431 */ /* 0x000fe200000001ff */
[----:B------:R-:W-:-:S04]  /*0c90*/  MOV R9, 0x437c0000 ;  /* 0x437c000000097802 */ /* 0x000fc80000000f00 */
[----:B--2---:R-:W-:-:S04]  /*0ca0*/  FFMA.SAT R0, R4, R3, 0.5 ;  /* 0x3f00000004007423 */ /* 0x004fc80000002003 */
[----:B------:R-:W-:-:S04]  /*0cb0*/  FFMA.RM R0, R0, R9, 12582913 ;  /* 0x4b40000100007423 */ /* 0x000fc80000004009 */
[C---:B------:R-:W-:Y:S01]  /*0cc0*/  FADD R3, R0.reuse, -12583039 ;  /* 0xcb40007f00037421 */ /* 0x040fe20000000000 */
[----:B------:R-:W-:-:S03]  /*0cd0*/  SHF.L.U32 R9, R0, 0x17, RZ ;  /* 0x0000001700097819 */ /* 0x000fc600000006ff */
[----:B------:R-:W-:-:S04]  /*0ce0*/  FFMA R3, R4, 1.4426950216293334961, -R3 ;  /* 0x3fb8aa3b04037823 */ /* 0x000fc80000000803 */
[----:B------:R-:W-:-:S06]  /*0cf0*/  FFMA R3, R4, 1.925963033500011079e-08, R3 ;  /* 0x32a5706004037823 */ /* 0x000fcc0000000003 */
[----:B------:R-:W0:Y:S02]  /*0d00*/  MUFU.EX2 R3, R3 ;  /* 0x0000000300037308 */ /* 0x000e240000000800 */
[----:B0-----:R-:W-:-:S07]  /*0d10*/  FFMA R18, R9, R3, R18 ;  /* 0x0000000309127223 */ /* 0x001fce0000000012 */
.L_x_43:
[----:B------:R-:W-:Y:S05]  /*0d20*/  BSYNC.RECONVERGENT B0 ;  /* 0x0000000000007941 */ /* 0x000fea0003800200 */
.L_x_42:
        /* <DEDUP_REMOVED lines=14> */
[----:B-1----:R-:W-:Y:S02]  /*0e10*/  FADD R3, R4, R9 ;  /* 0x0000000904037221 */ /* 0x002fe40000000000 */
[----:B------:R-:W-:-:S04]  /*0e20*/  IADD3 R6, PT, PT, R6, UR5, RZ ;  /* 0x0000000506067c10 */ /* 0x000fc8000fffe0ff */
[----:B------:R-:W-:-:S04]  /*0e30*/  LOP3.LUT R0, R6, 0x60, RZ, 0xc0, !PT ;  /* 0x0000006006007812 */ /* 0x000fc800078ec0ff */
[----:B------:R-:W-:-:S13]  /*0e40*/  ISETP.NE.AND P0, PT, R0, 0x60, PT ;  /* 0x000000600000780c */ /* 0x000fda0003f05270 */
[----:B------:R-:W-:Y:S05]  /*0e50*/  @!P0 BRA `(.L_x_52) ;  /* 0x00000000009c8947 */ /* 0x000fea0003800000 */
[----:B------:R-:W1:Y:S01]  /*0e60*/  LDC.64 R8, c[0x0][0x380] ;  /* 0x0000e000ff087b82 */ /* 0x000e620000000a00 */
[----:B------:R-:W-:Y:S01]  /*0e70*/  LEA.HI R0, R6, 0x1, RZ, 0x1b ;  /* 0x0000000106007811 */ /* 0x000fe200078fd8ff */
[----:B------:R-:W-:-:S03]  /*0e80*/  IMAD R15, R7, UR5, R2 ;  /* 0x00000005070f7c24 */ /* 0x000fc6000f8e0202 */
[C---:B------:R-:W-:Y:S02]  /*0e90*/  SHF.L.U32 R11, R0.reuse, 0x5, RZ ;  /* 0x00000005000b7819 */ /* 0x040fe400000006ff */
[----:B------:R-:W-:Y:S01]  /*0ea0*/  LOP3.LUT R0, R0, 0x3, RZ, 0xc0, !PT ;  /* 0x0000000300007812 */ /* 0x000fe200078ec0ff */
[----:B0-----:R-:W0:Y:S01]  /*0eb0*/  LDC.64 R4, c[0x0][0x390] ;  /* 0x0000e400ff047b82 */ /* 0x001e220000000a00 */
[----:B------:R-:W-:Y:S02]  /*0ec0*/  LOP3.LUT R2, R2, 0x60, R11, 0xf8, !PT ;  /* 0x0000006002027812 */ /* 0x000fe400078ef80b */
[----:B------:R-:W-:-:S07]  /*0ed0*/  IADD3 R16, PT, PT, -R0, RZ, RZ ;  /* 0x000000ff00107210 */ /* 0x000fce0007ffe1ff */
.L_x_55:
[----:B-12---:R-:W-:-:S06]  /*0ee0*/  IMAD.WIDE R10, R15, 0x4, R8 ;  /* 0x000000040f0a7825 */ /* 0x006fcc00078e0208 */
[----:B------:R-:W2:Y:S01]  /*0ef0*/  LDG.E R10, desc[UR8][R10.64] ;  /* 0x000000080a0a7981 */ /* 0x000ea2000c1e1900 */
[----:B------:R-:W-:Y:S01]  /*0f00*/  HFMA2 R13, -RZ, RZ, 0.96630859375, -0.0022525787353515625 ;  /* 0x3bbb989dff0d7431 */ /* 0x000fe200000001ff */
[----:B------:R-:W-:Y:S01]  /*0f10*/  MOV R17, 0x437c0000 ;  /* 0x437c000000117802 */ /* 0x000fe20000000f00 */
[----:B------:R-:W1:Y:S01]  /*0f20*/  MUFU.RCP R12, R3 ;  /* 0x00000003000c7308 */ /* 0x000e620000001000 */
[----:B------:R-:W-:Y:S01]  /*0f30*/  IADD3 R16, PT, PT, R16, 0x1, RZ ;  /* 0x0000000110107810 */ /* 0x000fe20007ffe0ff */
[----:B------:R-:W-:Y:S03]  /*0f40*/  BSSY.RECONVERGENT B1, `(.L_x_53) ;  /* 0x0000015000017945 */ /* 0x000fe60003800200 */
[----:B------:R-:W-:Y:S01]  /*0f50*/  ISETP.NE.AND P2, PT, R16, RZ, PT ;  /* 0x000000ff1000720c */ /* 0x000fe20003f45270 */
[----:B--2---:R-:W-:-:S04]  /*0f60*/  FFMA.SAT R0, R10, R13, 0.5 ;  /* 0x3f0000000a007423 */ /* 0x004fc8000000200d */
[----:B------:R-:W-:Y:S01]  /*0f70*/  FFMA.RM R0, R0, R17, 12582913 ;  /* 0x4b40000100007423 */ /* 0x000fe20000004011 */
[----:B-1----:R-:W-:-:S03]  /*0f80*/  FFMA R17, -R3, R12, 1 ;  /* 0x3f80000003117423 */ /* 0x002fc6000000010c */
[C---:B------:R-:W-:Y:S01]  /*0f90*/  FADD R13, R0.reuse, -12583039 ;  /* 0xcb40007f000d7421 */ /* 0x040fe20000000000 */
[----:B------:R-:W-:Y:S01]  /*0fa0*/  SHF.L.U32 R0, R0, 0x17, RZ ;  /* 0x0000001700007819 */ /* 0x000fe200000006ff */
[----:B------:R-:W-:Y:S02]  /*0fb0*/  FFMA R17, R12, R17, R12 ;  /* 0x000000110c117223 */ /* 0x000fe4000000000c */
[----:B------:R-:W-:-:S04]  /*0fc0*/  FFMA R13, R10, 1.4426950216293334961, -R13 ;  /* 0x3fb8aa3b0a0d7823 */ /* 0x000fc8000000080d */
[----:B------:R-:W-:-:S06]  /*0fd0*/  FFMA R13, R10, 1.925963033500011079e-08, R13 ;  /* 0x32a570600a0d7823 */ /* 0x000fcc000000000d */
[----:B------:R-:W1:Y:S02]  /*0fe0*/  MUFU.EX2 R13, R13 ;  /* 0x0000000d000d7308 */ /* 0x000e640000000800 */
[----:B-1----:R-:W-:-:S06]  /*0ff0*/  FMUL R0, R0, R13 ;  /* 0x0000000d00007220 */ /* 0x002fcc0000400000 */
[----:B------:R-:W1:Y:S01]  /*1000*/  FCHK P0, R0, R3 ;  /* 0x0000000300007302 */ /* 0x000e620000000000 */
[----:B------:R-:W-:-:S04]  /*1010*/  FFMA R10, R0, R17, RZ ;  /* 0x00000011000a7223 */ /* 0x000fc800000000ff */
[----:B------:R-:W-:-:S04]  /*1020*/  FFMA R11, -R3, R10, R0 ;  /* 0x0000000a030b7223 */ /* 0x000fc80000000100 */
[----:B------:R-:W-:Y:S01]  /*1030*/  FFMA R17, R17, R11, R10 ;  /* 0x0000000b11117223 */ /* 0x000fe2000000000a */
[----:B0-----:R-:W-:Y:S01]  /*1040*/  IMAD.WIDE R10, R15, 0x4, R4 ;  /* 0x000000040f0a7825 */ /* 0x001fe200078e0204 */
[----:B-1----:R-:W-:Y:S06]  /*1050*/  @!P0 BRA `(.L_x_54) ;  /* 0x00000000000c8947 */ /* 0x002fec0003800000 */
[----:B------:R-:W-:-:S07]  /*1060*/  MOV R14, 0x1080 ;  /* 0x00001080000e7802 */ /* 0x000fce0000000f00 */
[----:B------:R-:W-:Y:S05]  /*1070*/  CALL.REL.NOINC `($__internal_1_$__cuda_sm3x_div_rn_noftz_f32_slowpath) ;  /* 0x0000000800107944 */ /* 0x000fea0003c00000 */
[----:B------:R-:W-:-:S07]  /*1080*/  MOV R17, R0 ;  /* 0x0000000000117202 */ /* 0x000fce0000000f00 */
.L_x_54:
[----:B------:R-:W-:Y:S05]  /*1090*/  BSYNC.RECONVERGENT B1 ;  /* 0x0000000000017941 */ /* 0x000fea0003800200 */
.L_x_53:
[----:B------:R2:W-:Y:S01]  /*10a0*/  STG.E desc[UR8][R10.64], R17 ;  /* 0x000000110a007986 */ /* 0x0005e2000c101908 */
[----:B------:R-:W-:Y:S01]  /*10b0*/  IADD3 R15, PT, PT, R15, 0x20, RZ ;  /* 0x000000200f0f7810 */ /* 0x000fe20007ffe0ff */
[----:B------:R-:W-:Y:S06]  /*10c0*/  @P2 BRA `(.L_x_55) ;  /* 0xfffffffc00842947 */ /* 0x000fec000383ffff */
.L_x_52:
[----:B------:R-:W-:Y:S05]  /*10d0*/  BSYNC.RECONVERGENT B0 ;  /* 0x0000000000007941 */ /* 0x000fea0003800200 */
.L_x_51:
[----:B------:R-:W-:-:S13]  /*10e0*/  ISETP.GE.U32.AND P0, PT, R6, 0x60, PT ;  /* 0x000000600600780c */ /* 0x000fda0003f06070 */
[----:B------:R-:W-:Y:S05]  /*10f0*/  @!P0 EXIT ;  /* 0x000000000000894d */ /* 0x000fea0003800000 */
[----:B------:R-:W1:Y:S01]  /*1100*/  LDCU.64 UR6, c[0x0][0x380] ;  /* 0x00007000ff0677ac */ /* 0x000e620008000a00 */
[----:B------:R-:W3:Y:S01]  /*1110*/  LDCU.64 UR4, c[0x0][0x390] ;  /* 0x00007200ff0477ac */ /* 0x000ee20008000a00 */
[----:B------:R-:W4:Y:S01]  /*1120*/  LDCU UR10, c[0x0][0x38c] ;  /* 0x00007180ff0a77ac */ /* 0x000f220008000800 */
[----:B------:R-:W0:Y:S01]  /*1130*/  LDCU UR11, c[0x0][0x38c] ;  /* 0x00007180ff0b77ac */ /* 0x000e220008000800 */
[----:B-1----:R-:W-:Y:S02]  /*1140*/  UIADD3 UR6, UP0, UPT, UR6, 0x100, URZ ;  /* 0x0000010006067890 */ /* 0x002fe4000ff1e0ff */
[----:B---3--:R-:W-:Y:S02]  /*1150*/  UIADD3 UR4, UP1, UPT, UR4, 0x100, URZ ;  /* 0x0000010004047890 */ /* 0x008fe4000ff3e0ff */
[----:B------:R-:W-:Y:S01]  /*1160*/  UIADD3.X UR7, UPT, UPT, URZ, UR7, URZ, UP0, !UPT ;  /* 0x00000007ff077290 */ /* 0x000fe200087fe4ff */
[----:B----4-:R-:W-:Y:S01]  /*1170*/  IMAD R8, R7, UR10, R2 ;  /* 0x0000000a07087c24 */ /* 0x010fe2000f8e0202 */
[----:B0-----:R-:W-:-:S12]  /*1180*/  UIADD3.X UR5, UPT, UPT, URZ, UR5, URZ, UP1, !UPT ;  /* 0x00000005ff057290 */ /* 0x001fd80008ffe4ff */
.L_x_64:
[----:B------:R-:W-:Y:S02]  /*1190*/  MOV R6, UR6 ;  /* 0x0000000600067c02 */ /* 0x000fe40008000f00 */
[----:B------:R-:W-:-:S03]  /*11a0*/  MOV R7, UR7 ;  /* 0x0000000700077c02 */ /* 0x000fc60008000f00 */
[----:B------:R-:W-:-:S05]  /*11b0*/  IMAD.WIDE R6, R8, 0x4, R6 ;  /* 0x0000000408067825 */ /* 0x000fca00078e0206 */
[----:B------:R-:W3:Y:S01]  /*11c0*/  LDG.E R0, desc[UR8][R6.64+-0x100] ;  /* 0xffff000806007981 */ /* 0x000ee2000c1e1900 */
[----:B------:R-:W-:Y:S01]  /*11d0*/  HFMA2 R5, -RZ, RZ, 0.96630859375, -0.0022525787353515625 ;  /* 0x3bbb989dff057431 */ /* 0x000fe200000001ff */
[----:B------:R-:W-:Y:S01]  /*11e0*/  MOV R9, 0x437c0000 ;  /* 0x437c000000097802 */ /* 0x000fe20000000f00 */
[----:B--2---:R-:W0:Y:S01]  /*11f0*/  MUFU.RCP R10, R3 ;  /* 0x00000003000a7308 */ /* 0x004e220000001000 */
[----:B------:R-:W-:Y:S02]  /*1200*/  BSSY.RECONVERGENT B0, `(.L_x_56) ;  /* 0x0000017000007945 */ /* 0x000fe40003800200 */
[----:B---3--:R-:W-:-:S04]  /*1210*/  FFMA.SAT R4, R0, R5, 0.5 ;  /* 0x3f00000000047423 */ /* 0x008fc80000002005 */
[----:B------:R-:W-:-:S04]  /*1220*/  FFMA.RM R4, R4, R9, 12582913 ;  /* 0x4b40000104047423 */ /* 0x000fc80000004009 */
[C---:B------:R-:W-:Y:S01]  /*1230*/  FADD R5, R4.reuse, -12583039 ;  /* 0xcb40007f04057421 */ /* 0x040fe20000000000 */
[----:B------:R-:W-:-:S03]  /*1240*/  SHF.L.U32 R4, R4, 0x17, RZ ;  /* 0x0000001704047819 */ /* 0x000fc600000006ff */
[----:B------:R-:W-:-:S04]  /*1250*/  FFMA R5, R0, 1.4426950216293334961, -R5 ;  /* 0x3fb8aa3b00057823 */ /* 0x000fc80000000805 */
[----:B------:R-:W-:Y:S01]  /*1260*/  FFMA R9, R0, 1.925963033500011079e-08, R5 ;  /* 0x32a5706000097823 */ /* 0x000fe20000000005 */
[----:B0-----:R-:W-:-:S04]  /*1270*/  FFMA R5, -R3, R10, 1 ;  /* 0x3f80000003057423 */ /* 0x001fc8000000010a */
[----:B------:R-:W-:Y:S01]  /*1280*/  FFMA R0, R10, R5, R10 ;  /* 0x000000050a007223 */ /* 0x000fe2000000000a */
[----:B------:R-:W0:Y:S01]  /*1290*/  MUFU.EX2 R9, R9 ;  /* 0x0000000900097308 */ /* 0x000e220000000800 */
[----:B------:R-:W-:Y:S01]  /*12a0*/  MOV R5, UR5 ;  /* 0x0000000500057c02 */ /* 0x000fe20008000f00 */
[----:B0-----:R-:W-:Y:S01]  /*12b0*/  FMUL R12, R4, R9 ;  /* 0x00000009040c7220 */ /* 0x001fe20000400000 */
[----:B------:R-:W-:-:S05]  /*12c0*/  MOV R4, UR4 ;  /* 0x0000000400047c02 */ /* 0x000fca0008000f00 */
[----:B------:R-:W0:Y:S01]  /*12d0*/  FCHK P0, R12, R3 ;  /* 0x000000030c007302 */ /* 0x000e220000000000 */
[----:B------:R-:W-:Y:S01]  /*12e0*/  FFMA R11, R0, R12, RZ ;  /* 0x0000000c000b7223 */ /* 0x000fe200000000ff */
[----:B------:R-:W-:-:S04]  /*12f0*/  IMAD.WIDE R4, R8, 0x4, R4 ;  /* 0x0000000408047825 */ /* 0x000fc800078e0204 */
[----:B------:R-:W-:-:S04]  /*1300*/  FFMA R10, -R3, R11, R12 ;  /* 0x0000000b030a7223 */ /* 0x000fc8000000010c */
[----:B------:R-:W-:Y:S01]  /*1310*/  FFMA R11, R0, R10, R11 ;  /* 0x0000000a000b7223 */ /* 0x000fe2000000000b */
[----:B0-----:R-:W-:Y:S06]  /*1320*/  @!P0 BRA `(.L_x_57) ;  /* 0x0000000000108947 */ /* 0x001fec0003800000 */
[----:B------:R-:W-:Y:S02]  /*1330*/  MOV R0, R12 ;  /* 0x0000000c00007202 */ /* 0x000fe40000000f00 */
[----:B------:R-:W-:-:S07]  /*1340*/  MOV R14, 0x1360 ;  /* 0x00001360000e7802 */ /* 0x000fce0000000f00 */
[----:B------:R-:W-:Y:S05]  /*1350*/  CALL.REL.NOINC `($__internal_1_$__cuda_sm3x_div_rn_noftz_f32_slowpath) ;  /* 0x0000000400587944 */ /* 0x000fea0003c00000 */
[----:B------:R-:W-:-:S07]  /*1360*/  MOV R11, R0 ;  /* 0x00000000000b7202 */ /* 0x000fce0000000f00 */
.L_x_57:
[----:B------:R-:W-:Y:S05]  /*1370*/  BSYNC.RECONVERGENT B0 ;  /* 0x0000000000007941 */ /* 0x000fea0003800200 */
.L_x_56:
[----:B------:R0:W-:Y:S04]  /*1380*/  STG.E desc[UR8][R4.64+-0x100], R11 ;  /* 0xffff000b04007986 */ /* 0x0001e8000c101908 */
[----:B------:R-:W2:Y:S01]  /*1390*/  LDG.E R0, desc[UR8][R6.64+-0x80] ;  /* 0xffff800806007981 */ /* 0x000ea2000c1e1900 */
[----:B------:R-:W-:Y:S01]  /*13a0*/  HFMA2 R9, -RZ, RZ, 0.96630859375, -0.0022525787353515625 ;  /* 0x3bbb989dff097431 */ /* 0x000fe200000001ff */
[----:B------:R-:W-:Y:S01]  /*13b0*/  MOV R10, 0x437c0000 ;  /* 0x437c0000000a7802 */ /* 0x000fe20000000f00 */
[----:B------:R-:W-:Y:S03]  /*13c0*/  BSSY.RECONVERGENT B0, `(.L_x_58) ;  /* 0x0000015000007945 */ /* 0x000fe60003800200 */
[----:B--2---:R-:W-:-:S04]  /*13d0*/  FFMA.SAT R9, R0, R9, 0.5 ;  /* 0x3f00000000097423 */ /* 0x004fc80000002009 */
[----:B------:R-:W-:Y:S02]  /*13e0*/  FFMA.RM R9, R9, R10, 12582913 ;  /* 0x4b40000109097423 */ /* 0x000fe4000000400a */
[----:B------:R-:W0:Y:S02]  /*13f0*/  MUFU.RCP R10, R3 ;  /* 0x00000003000a7308 */ /* 0x000e240000001000 */
[C---:B------:R-:W-:Y:S01]  /*1400*/  FADD R13, R9.reuse, -12583039 ;  /* 0xcb40007f090d7421 */ /* 0x040fe20000000000 */
[----:B------:R-:W-:-:S03]  /*1410*/  SHF.L.U32 R9, R9, 0x17, RZ ;  /* 0x0000001709097819 */ /* 0x000fc600000006ff */
[----:B------:R-:W-:-:S04]  /*1420*/  FFMA R13, R0, 1.4426950216293334961, -R13 ;  /* 0x3fb8aa3b000d7823 */ /* 0x000fc8000000080d */
[----:B------:R-:W-:-:S04]  /*1430*/  FFMA R13, R0, 1.925963033500011079e-08, R13 ;  /* 0x32a57060000d7823 */ /* 0x000fc8000000000d */
[----:B------:R-:W1:Y:S01]  /*1440*/  MUFU.EX2 R0, R13 ;  /* 0x0000000d00007308 */ /* 0x000e620000000800 */
[----:B0-----:R-:W-:Y:S01]  /*1450*/  FFMA R11, -R3, R10, 1 ;  /* 0x3f800000030b7423 */ /* 0x001fe2000000010a */
[----:B-1----:R-:W-:-:S03]  /*1460*/  FMUL R12, R9, R0 ;  /* 0x00000000090c7220 */ /* 0x002fc60000400000 */
[----:B------:R-:W-:-:S03]  /*1470*/  FFMA R0, R10, R11, R10 ;  /* 0x0000000b0a007223 */ /* 0x000fc6000000000a */
[----:B------:R-:W0:Y:S01]  /*1480*/  FCHK P0, R12, R3 ;  /* 0x000000030c007302 */ /* 0x000e220000000000 */
[----:B------:R-:W-:-:S04]  /*1490*/  FFMA R9, R0, R12, RZ ;  /* 0x0000000c00097223 */ /* 0x000fc800000000ff */
[----:B------:R-:W-:-:S04]  /*14a0*/  FFMA R10, -R3, R9, R12 ;  /* 0x00000009030a7223 */ /* 0x000fc8000000010c */
[----:B------:R-:W-:Y:S01]  /*14b0*/  FFMA R9, R0, R10, R9 ;  /* 0x0000000a00097223 */ /* 0x000fe20000000009 */
[----:B0-----:R-:W-:Y:S06]  /*14c0*/  @!P0 BRA `(.L_x_59) ;  /* 0x0000000000108947 */ /* 0x001fec0003800000 */
[----:B------:R-:W-:Y:S02]  /*14d0*/  MOV R0, R12 ;  /* 0x0000000c00007202 */ /* 0x000fe40000000f00 */
[----:B------:R-:W-:-:S07]  /*14e0*/  MOV R14, 0x1500 ;  /* 0x00001500000e7802 */ /* 0x000fce0000000f00 */
[----:B------:R-:W-:Y:S05]  /*14f0*/  CALL.REL.NOINC `($__internal_1_$__cuda_sm3x_div_rn_noftz_f32_slowpath) ;  /* 0x0000000000f07944 */ /* 0x000fea0003c00000 */
[----:B------:R-:W-:-:S07]  /*1500*/  MOV R9, R0 ;  /* 0x0000000000097202 */ /* 0x000fce0000000f00 */
.L_x_59:
[----:B------:R-:W-:Y:S05]  /*1510*/  BSYNC.RECONVERGENT B0 ;  /* 0x0000000000007941 */ /* 0x000fea0003800200 */
.L_x_58:
[----:B------:R0:W-:Y:S04]  /*1520*/  STG.E desc[UR8][R4.64+-0x80], R9 ;  /* 0xffff800904007986 */ /* 0x0001e8000c101908 */
[----:B------:R-:W2:Y:S01]  /*1530*/  LDG.E R0, desc[UR8][R6.64] ;  /* 0x0000000806007981 */ /* 0x000ea2000c1e1900 */
[----:B------:R-:W-:Y:S01]  /*1540*/  HFMA2 R11, -RZ, RZ, 0.96630859375, -0.0022525787353515625 ;  /* 0x3bbb989dff0b7431 */ /* 0x000fe200000001ff */
[----:B------:R-:W-:Y:S01]  /*1550*/  MOV R13, 0x437c0000 ;  /* 0x437c0000000d7802 */ /* 0x000fe20000000f00 */
[----:B------:R-:W0:Y:S01]  /*1560*/  MUFU.RCP R14, R3 ;  /* 0x00000003000e7308 */ /* 0x000e220000001000 */
[----:B------:R-:W-:Y:S01]  /*1570*/  BSSY.RECONVERGENT B0, `(.L_x_60) ;  /* 0x0000014000007945 */ /* 0x000fe20003800200 */
[----:B0-----:R-:W-:Y:S01]  /*1580*/  FFMA R9, -R3, R14, 1 ;  /* 0x3f80000003097423 */ /* 0x001fe2000000010e */
[----:B--2---:R-:W-:-:S04]  /*1590*/  FFMA.SAT R10, R0, R11, 0.5 ;  /* 0x3f000000000a7423 */ /* 0x004fc8000000200b */
[----:B------:R-:W-:-:S04]  /*15a0*/  FFMA.RM R10, R10, R13, 12582913 ;  /* 0x4b4000010a0a7423 */ /* 0x000fc8000000400d */
[C---:B------:R-:W-:Y:S01]  /*15b0*/  FADD R11, R10.reuse, -12583039 ;  /* 0xcb40007f0a0b7421 */ /* 0x040fe20000000000 */
[----:B------:R-:W-:-:S03]  /*15c0*/  SHF.L.U32 R10, R10, 0x17, RZ ;  /* 0x000000170a0a7819 */ /* 0x000fc600000006ff */
[----:B------:R-:W-:-:S04]  /*15d0*/  FFMA R11, R0, 1.4426950216293334961, -R11 ;  /* 0x3fb8aa3b000b7823 */ /* 0x000fc8000000080b */
[----:B------:R-:W-:Y:S01]  /*15e0*/  FFMA R11, R0, 1.925963033500011079e-08, R11 ;  /* 0x32a57060000b7823 */ /* 0x000fe2000000000b */
[----:B------:R-:W-:-:S05]  /*15f0*/  FFMA R0, R14, R9, R14 ;  /* 0x000000090e007223 */ /* 0x000fca000000000e */
[----:B------:R-:W0:Y:S02]  /*1600*/  MUFU.EX2 R11, R11 ;  /* 0x0000000b000b7308 */ /* 0x000e240000000800 */
[----:B0-----:R-:W-:-:S06]  /*1610*/  FMUL R12, R10, R11 ;  /* 0x0000000b0a0c7220 */ /* 0x001fcc0000400000 */
        /* <DEDUP_REMOVED lines=9> */
.L_x_61:
[----:B------:R-:W-:Y:S05]  /*16b0*/  BSYNC.RECONVERGENT B0 ;  /* 0x0000000000007941 */ /* 0x000fea0003800200 */
.L_x_60:
[----:B------:R0:W-:Y:S04]  /*16c0*/  STG.E desc[UR8][R4.64], R9 ;  /* 0x0000000904007986 */ /* 0x0001e8000c101908 */
[----:B------:R1:W2:Y:S01]  /*16d0*/  LDG.E R6, desc[UR8][R6.64+0x80] ;  /* 0x0000800806067981 */ /* 0x0002a2000c1e1900 */
[----:B------:R-:W-:Y:S01]  /*16e0*/  HFMA2 R11, -RZ, RZ, 0.96630859375, -0.0022525787353515625 ;  /* 0x3bbb989dff0b7431 */ /* 0x000fe200000001ff */
[----:B------:R-:W-:Y:S01]  /*16f0*/  MOV R13, 0x437c0000 ;  /* 0x437c0000000d7802 */ /* 0x000fe20000000f00 */
[----:B------:R-:W1:Y:S01]  /*1700*/  MUFU.RCP R12, R3 ;  /* 0x00000003000c7308 */ /* 0x000e620000001000 */
[----:B------:R-:W-:Y:S01]  /*1710*/  BSSY.RECONVERGENT B0, `(.L_x_62) ;  /* 0x0000014000007945 */ /* 0x000fe20003800200 */
[----:B-1----:R-:W-:Y:S01]  /*1720*/  FFMA R7, -R3, R12, 1 ;  /* 0x3f80000003077423 */ /* 0x002fe2000000010c */
[----:B--2---:R-:W-:-:S04]  /*1730*/  FFMA.SAT R0, R6, R11, 0.5 ;  /* 0x3f00000006007423 */ /* 0x004fc8000000200b */
[----:B------:R-:W-:-:S04]  /*1740*/  FFMA.RM R0, R0, R13, 12582913 ;  /* 0x4b40000100007423 */ /* 0x000fc8000000400d */
[C---:B------:R-:W-:Y:S01]  /*1750*/  FADD R11, R0.reuse, -12583039 ;  /* 0xcb40007f000b7421 */ /* 0x040fe20000000000 */
[----:B------:R-:W-:-:S03]  /*1760*/  SHF.L.U32 R0, R0, 0x17, RZ ;  /* 0x0000001700007819 */ /* 0x000fc600000006ff */
[----:B------:R-:W-:-:S04]  /*1770*/  FFMA R11, R6, 1.4426950216293334961, -R11 ;  /* 0x3fb8aa3b060b7823 */ /* 0x000fc8000000080b */
[----:B------:R-:W-:-:S06]  /*1780*/  FFMA R11, R6, 1.925963033500011079e-08, R11 ;  /* 0x32a57060060b7823 */ /* 0x000fcc000000000b */
[----:B------:R-:W1:Y:S02]  /*1790*/  MUFU.EX2 R11, R11 ;  /* 0x0000000b000b7308 */ /* 0x000e640000000800 */
[----:B-1----:R-:W-:Y:S01]  /*17a0*/  FMUL R10, R0, R11 ;  /* 0x0000000b000a7220 */ /* 0x002fe20000400000 */
[----:B------:R-:W-:-:S05]  /*17b0*/  FFMA R0, R12, R7, R12 ;  /* 0x000000070c007223 */ /* 0x000fca000000000c */
[----:B------:R-:W1:Y:S01]  /*17c0*/  FCHK P0, R10, R3 ;  /* 0x000000030a007302 */ /* 0x000e620000000000 */
[----:B------:R-:W-:-:S04]  /*17d0*/  FFMA R6, R0, R10, RZ ;  /* 0x0000000a00067223 */ /* 0x000fc800000000ff */
[----:B------:R-:W-:-:S04]  /*17e0*/  FFMA R7, -R3, R6, R10 ;  /* 0x0000000603077223 */ /* 0x000fc8000000010a */
[----:B------:R-:W-:Y:S01]  /*17f0*/  FFMA R7, R0, R7, R6 ;  /* 0x0000000700077223 */ /* 0x000fe20000000006 */
[----:B01----:R-:W-:Y:S06]  /*1800*/  @!P0 BRA `(.L_x_63) ;  /* 0x0000000000108947 */ /* 0x003fec0003800000 */
[----:B------:R-:W-:Y:S02]  /*1810*/  MOV R0, R10 ;  /* 0x0000000a00007202 */ /* 0x000fe40000000f00 */
[----:B------:R-:W-:-:S07]  /*1820*/  MOV R14, 0x1840 ;  /* 0x00001840000e7802 */ /* 0x000fce0000000f00 */
[----:B------:R-:W-:Y:S05]  /*1830*/  CALL.REL.NOINC `($__internal_1_$__cuda_sm3x_div_rn_noftz_f32_slowpath) ;  /* 0x0000000000207944 */ /* 0x000fea0003c00000 */
[----:B------:R-:W-:-:S07]  /*1840*/  MOV R7, R0 ;  /* 0x0000000000077202 */ /* 0x000fce0000000f00 */
.L_x_63:
[----:B------:R-:W-:Y:S05]  /*1850*/  BSYNC.RECONVERGENT B0 ;  /* 0x0000000000007941 */ /* 0x000fea0003800200 */
.L_x_62:
[----:B------:R0:W-:Y:S01]  /*1860*/  STG.E desc[UR8][R4.64+0x80], R7 ;  /* 0x0000800704007986 */ /* 0x0001e2000c101908 */
[----:B------:R-:W-:Y:S02]  /*1870*/  IADD3 R2, PT, PT, R2, 0x80, RZ ;  /* 0x0000008002027810 */ /* 0x000fe40007ffe0ff */
[----:B------:R-:W-:Y:S02]  /*1880*/  IADD3 R8, PT, PT, R8, 0x80, RZ ;  /* 0x0000008008087810 */ /* 0x000fe40007ffe0ff */
[----:B------:R-:W-:-:S13]  /*1890*/  ISETP.GE.AND P0, PT, R2, UR11, PT ;  /* 0x0000000b02007c0c */ /* 0x000fda000bf06270 */
[----:B0-----:R-:W-:Y:S05]  /*18a0*/  @!P0 BRA `(.L_x_64) ;  /* 0xfffffff800388947 */ /* 0x001fea000383ffff */
[----:B------:R-:W-:Y:S05]  /*18b0*/  EXIT ;  /* 0x000000000000794d */ /* 0x000fea0003800000 */
        .weak           $__internal_1_$__cuda_sm3x_div_rn_noftz_f32_slowpath
        .type           $__internal_1_$__cuda_sm3x_div_rn_noftz_f32_slowpath,@function
        .size           $__internal_1_$__cuda_sm3x_div_rn_noftz_f32_slowpath,(.L_x_78 - $__internal_1_$__cuda_sm3x_div_rn_noftz_f32_slowpath)
$__internal_1_$__cuda_sm3x_div_rn_noftz_f32_slowpath:
[----:B------:R-:W-:Y:S01]  /*18c0*/  SHF.R.U32.HI R13, RZ, 0x17, R3 ;  /* 0x00000017ff0d7819 */ /* 0x000fe20000011603 */
[----:B------:R-:W-:Y:S01]  /*18d0*/  BSSY.RECONVERGENT B2, `(.L_x_65) ;  /* 0x0000063000027945 */ /* 0x000fe20003800200 */
[----:B------:R-:W-:Y:S02]  /*18e0*/  SHF.R.U32.HI R18, RZ, 0x17, R0 ;  /* 0x00000017ff127819 */ /* 0x000fe40000011600 */
[----:B------:R-:W-:Y:S02]  /*18f0*/  LOP3.LUT R13, R13, 0xff, RZ, 0xc0, !PT ;  /* 0x000000ff0d0d7812 */ /* 0x000fe400078ec0ff */
[----:B------:R-:W-:Y:S02]  /*1900*/  LOP3.LUT R18, R18, 0xff, RZ, 0xc0, !PT ;  /* 0x000000ff12127812 */ /* 0x000fe400078ec0ff */
[----:B------:R-:W-:Y:S02]  /*1910*/  IADD3 R20, PT, PT, R13, -0x1, RZ ;  /* 0xffffffff0d147810 */ /* 0x000fe40007ffe0ff */
[----:B------:R-:W-:-:S02]  /*1920*/  IADD3 R19, PT, PT, R18, -0x1, RZ ;  /* 0xffffffff12137810 */ /* 0x000fc40007ffe0ff */
[----:B------:R-:W-:Y:S02]  /*1930*/  ISETP.GT.U32.AND P0, PT, R20, 0xfd, PT ;  /* 0x000000fd1400780c */ /* 0x000fe40003f04070 */
[----:B------:R-:W-:Y:S02]  /*1940*/  MOV R17, R3 ;  /* 0x0000000300117202 */ /* 0x000fe40000000f00 */
[----:B------:R-:W-:-:S13]  /*1950*/  ISETP.GT.U32.OR P0, PT, R19, 0xfd, P0 ;  /* 0x000000fd1300780c */ /* 0x000fda0000704470 */
[----:B------:R-:W-:Y:S01]  /*1960*/  @!P0 MOV R12, RZ ;  /* 0x000000ff000c8202 */ /* 0x000fe20000000f00 */
        /* <DEDUP_REMOVED lines=22> */
[----:B------:R-:W-:-:S03]  /*1ad0*/  @!P1 FFMA R17, R3, 1.84467440737095516160e+19, RZ ;  /* 0x5f80000003119823 */ /* 0x000fc600000000ff */
[----:B------:R-:W-:-:S07]  /*1ae0*/  @!P1 IADD3 R12, PT, PT, R12, 0x40, RZ ;  /* 0x000000400c0c9810 */ /* 0x000fce0007ffe0ff */
.L_x_66:
[----:B------:R-:W-:Y:S01]  /*1af0*/  LEA R20, R13, 0xc0800000, 0x17 ;  /* 0xc08000000d147811 */ /* 0x000fe200078eb8ff */
[----:B------:R-:W-:Y:S01]  /*1b00*/  BSSY.RECONVERGENT B3, `(.L_x_71) ;  /* 0x0000036000037945 */ /* 0x000fe20003800200 */
[----:B------:R-:W-:Y:S02]  /*1b10*/  IADD3 R18, PT, PT, R18, -0x7f, RZ ;  /* 0xffffff8112127810 */ /* 0x000fe40007ffe0ff */
[----:B------:R-:W-:-:S03]  /*1b20*/  IADD3 R21, PT, PT, -R20, R17, RZ ;  /* 0x0000001114157210 */ /* 0x000fc60007ffe1ff */
[C---:B------:R-:W-:Y:S01]  /*1b30*/  IMAD R0, R18.reuse, -0x800000, R0 ;  /* 0xff80000012007824 */ /* 0x040fe200078e0200 */
[----:B------:R0:W1:Y:S01]  /*1b40*/  MUFU.RCP R20, R21 ;  /* 0x0000001500147308 */ /* 0x0000620000001000 */
[----:B------:R-:W-:Y:S01]  /*1b50*/  FADD.FTZ R19, -R21, -RZ ;  /* 0x800000ff15137221 */ /* 0x000fe20000010100 */
[----:B0-----:R-:W-:-:S04]  /*1b60*/  IADD3 R21, PT, PT, R18, 0x7f, -R13 ;  /* 0x0000007f12157810 */ /* 0x001fc80007ffe80d */
[----:B------:R-:W-:Y:S01]  /*1b70*/  IADD3 R21, PT, PT, R21, R12, RZ ;  /* 0x0000000c15157210 */ /* 0x000fe20007ffe0ff */
[----:B-1----:R-:W-:-:S04]  /*1b80*/  FFMA R17, R20, R19, 1 ;  /* 0x3f80000014117423 */ /* 0x002fc80000000013 */
        /* <DEDUP_REMOVED lines=19> */
[-CC-:B------:R-:W-:Y:S01]  /*1cc0*/  FFMA.RZ R12, R17, R19.reuse, R20.reuse ;  /* 0x00000013110c7223 */ /* 0x180fe2000000c014 */
[C---:B------:R-:W-:Y:S02]  /*1cd0*/  ISETP.NE.AND P3, PT, R13.reuse, RZ, PT ;  /* 0x000000ff0d00720c */ /* 0x040fe40003f65270 */
[----:B------:R-:W-:Y:S02]  /*1ce0*/  ISETP.NE.AND P1, PT, R13, RZ, PT ;  /* 0x000000ff0d00720c */ /* 0x000fe40003f25270 */
[----:B------:R-:W-:Y:S01]  /*1cf0*/  LOP3.LUT R18, R12, 0x7fffff, RZ, 0xc0, !PT ;  /* 0x007fffff0c127812 */ /* 0x000fe200078ec0ff */
[CCC-:B------:R-:W-:Y:S01]  /*1d00*/  FFMA.RP R12, R17.reuse, R19.reuse, R20.reuse ;  /* 0x00000013110c7223 */ /* 0x1c0fe20000008014 */
[----:B------:R-:W-:Y:S01]  /*1d10*/  FFMA.RM R17, R17, R19, R20 ;  /* 0x0000001311117223 */ /* 0x000fe20000004014 */
[----:B------:R-:W-:Y:S02]  /*1d20*/  IADD3 R19, PT, PT, R13, 0x20, RZ ;  /* 0x000000200d137810 */ /* 0x000fe40007ffe0ff */
[----:B------:R-:W-:-:S02]  /*1d30*/  LOP3.LUT R18, R18, 0x800000, RZ, 0xfc, !PT ;  /* 0x0080000012127812 */ /* 0x000fc400078efcff */
[----:B------:R-:W-:Y:S02]  /*1d40*/  IADD3 R13, PT, PT, -R13, RZ, RZ ;  /* 0x000000ff0d0d7210 */ /* 0x000fe40007ffe1ff */
[----:B------:R-:W-:Y:S02]  /*1d50*/  SHF.L.U32 R19, R18, R19, RZ ;  /* 0x0000001312137219 */ /* 0x000fe400000006ff */
[----:B------:R-:W-:Y:S02]  /*1d60*/  FSETP.NEU.FTZ.AND P0, PT, R12, R17, PT ;  /* 0x000000110c00720b */ /* 0x000fe40003f1d000 */
[----:B------:R-:W-:Y:S02]  /*1d70*/  SEL R13, R13, RZ, P3 ;  /* 0x000000ff0d0d7207 */ /* 0x000fe40001800000 */
[----:B------:R-:W-:Y:S02]  /*1d80*/  ISETP.NE.AND P1, PT, R19, RZ, P1 ;  /* 0x000000ff1300720c */ /* 0x000fe40000f25270 */
[----:B------:R-:W-:-:S02]  /*1d90*/  SHF.R.U32.HI R13, RZ, R13, R18 ;  /* 0x0000000dff0d7219 */ /* 0x000fc40000011612 */
[----:B------:R-:W-:Y:S02]  /*1da0*/  PLOP3.LUT P0, PT, P0, P1, PT, 0xf8, 0x8f ;  /* 0x00000000008f781c */ /* 0x000fe40000703f70 */
[----:B------:R-:W-:Y:S02]  /*1db0*/  SHF.R.U32.HI R17, RZ, 0x1, R13 ;  /* 0x00000001ff117819 */ /* 0x000fe4000001160d */
[----:B------:R-:W-:-:S04]  /*1dc0*/  SEL R12, RZ, 0x1, !P0 ;  /* 0x00000001ff0c7807 */ /* 0x000fc80004000000 */
[----:B------:R-:W-:-:S04]  /*1dd0*/  LOP3.LUT R12, R12, 0x1, R17, 0xf8, !PT ;  /* 0x000000010c0c7812 */ /* 0x000fc800078ef811 */
[----:B------:R-:W-:-:S04]  /*1de0*/  LOP3.LUT R12, R12, R13, RZ, 0xc0, !PT ;  /* 0x0000000d0c0c7212 */ /* 0x000fc800078ec0ff */
[----:B------:R-:W-:-:S04]  /*1df0*/  IADD3 R17, PT, PT, R17, R12, RZ ;  /* 0x0000000c11117210 */ /* 0x000fc80007ffe0ff */
[----:B------:R-:W-:Y:S01]  /*1e00*/  LOP3.LUT R0, R17, R0, RZ, 0xfc, !PT ;  /* 0x0000000011007212 */ /* 0x000fe200078efcff */
[----:B------:R-:W-:Y:S06]  /*1e10*/  BRA `(.L_x_74) ;  /* 0x0000000000107947 */ /* 0x000fec0003800000 */
.L_x_73:
[----:B------:R-:W-:-:S04]  /*1e20*/  LOP3.LUT R0, R0, 0x80000000, RZ, 0xc0, !PT ;  /* 0x8000000000007812 */ /* 0x000fc800078ec0ff */
[----:B------:R-:W-:Y:S01]  /*1e30*/  LOP3.LUT R0, R0, 0x7f800000, RZ, 0xfc, !PT ;  /* 0x7f80000000007812 */ /* 0x000fe200078efcff */
[----:B------:R-:W-:Y:S06]  /*1e40*/  BRA `(.L_x_74) ;  /* 0x0000000000047947 */ /* 0x000fec0003800000 */
.L_x_72:
[----:B------:R-:W-:-:S07]  /*1e50*/  LEA R0, R21, R0, 0x17 ;  /* 0x0000000015007211 */ /* 0x000fce00078eb8ff */
.L_x_74:
[----:B------:R-:W-:Y:S05]  /*1e60*/  BSYNC.RECONVERGENT B3 ;  /* 0x0000000000037941 */ /* 0x000fea0003800200 */
.L_x_71:
[----:B------:R-:W-:Y:S05]  /*1e70*/  BRA `(.L_x_75) ;  /* 0x0000000000207947 */ /* 0x000fea0003800000 */
.L_x_70:
[----:B------:R-:W-:-:S04]  /*1e80*/  LOP3.LUT R0, R17, 0x80000000, R0, 0x48, !PT ;  /* 0x8000000011007812 */ /* 0x000fc800078e4800 */
[----:B------:R-:W-:Y:S01]  /*1e90*/  LOP3.LUT R0, R0, 0x7f800000, RZ, 0xfc, !PT ;  /* 0x7f80000000007812 */ /* 0x000fe200078efcff */
[----:B------:R-:W-:Y:S06]  /*1ea0*/  BRA `(.L_x_75) ;  /* 0x0000000000147947 */ /* 0x000fec0003800000 */
.L_x_69:
[----:B------:R-:W-:Y:S01]  /*1eb0*/  LOP3.LUT R0, R17, 0x80000000, R0, 0x48, !PT ;  /* 0x8000000011007812 */ /* 0x000fe200078e4800 */
[----:B------:R-:W-:Y:S06]  /*1ec0*/  BRA `(.L_x_75) ;  /* 0x00000000000c7947 */ /* 0x000fec0003800000 */
.L_x_68:
[----:B------:R-:W0:Y:S01]  /*1ed0*/  MUFU.RSQ R0, -QNAN ;  /* 0xffc0000000007908 */ /* 0x000e220000001400 */
[----:B------:R-:W-:Y:S05]  /*1ee0*/  BRA `(.L_x_75) ;  /* 0x0000000000047947 */ /* 0x000fea0003800000 */
.L_x_67:
[----:B------:R-:W-:-:S07]  /*1ef0*/  FADD.FTZ R0, R0, R3 ;  /* 0x0000000300007221 */ /* 0x000fce0000010000 */
.L_x_75:
[----:B------:R-:W-:Y:S05]  /*1f00*/  BSYNC.RECONVERGENT B2 ;  /* 0x0000000000027941 */ /* 0x000fea0003800200 */
.L_x_65:
[----:B------:R-:W-:Y:S01]  /*1f10*/  HFMA2 R13, -RZ, RZ, 0, 0 ;  /* 0x00000000ff0d7431 */ /* 0x000fe200000001ff */
[----:B------:R-:W-:-:S04]  /*1f20*/  MOV R12, R14 ;  /* 0x0000000e000c7202 */ /* 0x000fc80000000f00 */
[----:B0-----:R-:W-:Y:S05]  /*1f30*/  RET.REL.NODEC R12 `(_Z21softmax_f32_f32_naiveILi4EEvPfiiS0_) ;  /* 0xffffffe00c307950 */ /* 0x001fea0003c3ffff */
.L_x_76:
        /* <DEDUP_REMOVED lines=12> */
.L_x_78:


//--------------------- .nv.shared._Z24softmax_f32_f32_optimizeILi4EEvPfiiS0_ --------------------------
	.section	.nv.shared._Z24softmax_f32_f32_optimizeILi4EEvPfiiS0_,"aw",@nobits
	.sectionflags	@""
	.align	16
	.zero		1024


//--------------------- .nv.shared.reserved.0     --------------------------
	.section	.nv.shared.reserved.0,"aw",@nobits
	.weak		__nv_reservedSMEM_offset_0_alias
	.size		__nv_reservedSMEM_offset_0_alias, 0, 64
	.other		__nv_reservedSMEM_offset_0_alias,@"STO_CUDA_RESERVED_SHARED STV_DEFAULT"
__nv_reservedSMEM_offset_0_alias:
	.zero		0
	.zero		64


//--------------------- .nv.shared._Z21softmax_f32_f32_naiveILi4EEvPfiiS0_ --------------------------
	.section	.nv.shared._Z21softmax_f32_f32_naiveILi4EEvPfiiS0_,"aw",@nobits
	.sectionflags	@""
	.align	16
	.zero		1024


//--------------------- .nv.constant0._Z24softmax_f32_f32_optimizeILi4EEvPfiiS0_ --------------------------
	.section	.nv.constant0._Z24softmax_f32_f32_optimizeILi4EEvPfiiS0_,"a",@progbits
	.sectionflags	@""
	.align	4
.nv.constant0._Z24softmax_f32_f32_optimizeILi4EEvPfiiS0_:
	.zero		920


//--------------------- .nv.constant0._Z21softmax_f32_f32_naiveILi4EEvPfiiS0_ --------------------------
	.section	.nv.constant0._Z21softmax_f32_f32_naiveILi4EEvPfiiS0_,"a",@progbits
	.sectionflags	@""
	.align	4
.nv.constant0._Z21softmax_f32_f32_naiveILi4EEvPfiiS0_:
	.zero		920


//--------------------- SYMBOLS --------------------------

	.type		.nv.reservedSmem.offset0,@object
	.size		.nv.reservedSmem.offset0,0x4
	.type		.nv.reservedSmem.cap,@object
	.size		.nv.reservedSmem.cap,0x4
